//
// Generated by NVIDIA NVVM Compiler
//
// Compiler Build ID: CL-36424714
// Cuda compilation tools, release 13.0, V13.0.88
// Based on NVVM 20.0.0
//

.version 9.0
.target sm_100
.address_size 64

	// .globl	_Z12kernelPPNEWPPdddddddPKdS1_S1_S1_S1_S1_iS1_S1_S1_PKiS1_S1_
.func  (.param .b64 func_retval0) __internal_accurate_pow
(
	.param .b64 __internal_accurate_pow_param_0,
	.param .b64 __internal_accurate_pow_param_1
)
;
.extern .shared .align 16 .b8 matrixSubBlock[];

.visible .entry _Z12kernelPPNEWPPdddddddPKdS1_S1_S1_S1_S1_iS1_S1_S1_PKiS1_S1_(
	.param .u64 .ptr .align 1 _Z12kernelPPNEWPPdddddddPKdS1_S1_S1_S1_S1_iS1_S1_S1_PKiS1_S1__param_0,
	.param .f64 _Z12kernelPPNEWPPdddddddPKdS1_S1_S1_S1_S1_iS1_S1_S1_PKiS1_S1__param_1,
	.param .f64 _Z12kernelPPNEWPPdddddddPKdS1_S1_S1_S1_S1_iS1_S1_S1_PKiS1_S1__param_2,
	.param .f64 _Z12kernelPPNEWPPdddddddPKdS1_S1_S1_S1_S1_iS1_S1_S1_PKiS1_S1__param_3,
	.param .f64 _Z12kernelPPNEWPPdddddddPKdS1_S1_S1_S1_S1_iS1_S1_S1_PKiS1_S1__param_4,
	.param .f64 _Z12kernelPPNEWPPdddddddPKdS1_S1_S1_S1_S1_iS1_S1_S1_PKiS1_S1__param_5,
	.param .f64 _Z12kernelPPNEWPPdddddddPKdS1_S1_S1_S1_S1_iS1_S1_S1_PKiS1_S1__param_6,
	.param .u64 .ptr .align 1 _Z12kernelPPNEWPPdddddddPKdS1_S1_S1_S1_S1_iS1_S1_S1_PKiS1_S1__param_7,
	.param .u64 .ptr .align 1 _Z12kernelPPNEWPPdddddddPKdS1_S1_S1_S1_S1_iS1_S1_S1_PKiS1_S1__param_8,
	.param .u64 .ptr .align 1 _Z12kernelPPNEWPPdddddddPKdS1_S1_S1_S1_S1_iS1_S1_S1_PKiS1_S1__param_9,
	.param .u64 .ptr .align 1 _Z12kernelPPNEWPPdddddddPKdS1_S1_S1_S1_S1_iS1_S1_S1_PKiS1_S1__param_10,
	.param .u64 .ptr .align 1 _Z12kernelPPNEWPPdddddddPKdS1_S1_S1_S1_S1_iS1_S1_S1_PKiS1_S1__param_11,
	.param .u64 .ptr .align 1 _Z12kernelPPNEWPPdddddddPKdS1_S1_S1_S1_S1_iS1_S1_S1_PKiS1_S1__param_12,
	.param .u32 _Z12kernelPPNEWPPdddddddPKdS1_S1_S1_S1_S1_iS1_S1_S1_PKiS1_S1__param_13,
	.param .u64 .ptr .align 1 _Z12kernelPPNEWPPdddddddPKdS1_S1_S1_S1_S1_iS1_S1_S1_PKiS1_S1__param_14,
	.param .u64 .ptr .align 1 _Z12kernelPPNEWPPdddddddPKdS1_S1_S1_S1_S1_iS1_S1_S1_PKiS1_S1__param_15,
	.param .u64 .ptr .align 1 _Z12kernelPPNEWPPdddddddPKdS1_S1_S1_S1_S1_iS1_S1_S1_PKiS1_S1__param_16,
	.param .u64 .ptr .align 1 _Z12kernelPPNEWPPdddddddPKdS1_S1_S1_S1_S1_iS1_S1_S1_PKiS1_S1__param_17,
	.param .u64 .ptr .align 1 _Z12kernelPPNEWPPdddddddPKdS1_S1_S1_S1_S1_iS1_S1_S1_PKiS1_S1__param_18,
	.param .u64 .ptr .align 1 _Z12kernelPPNEWPPdddddddPKdS1_S1_S1_S1_S1_iS1_S1_S1_PKiS1_S1__param_19
)
{
	.local .align 4 .b8 	__local_depot0[24];
	.reg .b64 	%SP;
	.reg .b64 	%SPL;
	.reg .pred 	%p<123>;
	.reg .b32 	%r<194>;
	.reg .b64 	%rd<113>;
	.reg .b64 	%fd<868>;

	mov.u64 	%SPL, __local_depot0;
	ld.param.f64 	%fd175, [_Z12kernelPPNEWPPdddddddPKdS1_S1_S1_S1_S1_iS1_S1_S1_PKiS1_S1__param_1];
	ld.param.f64 	%fd176, [_Z12kernelPPNEWPPdddddddPKdS1_S1_S1_S1_S1_iS1_S1_S1_PKiS1_S1__param_2];
	ld.param.f64 	%fd177, [_Z12kernelPPNEWPPdddddddPKdS1_S1_S1_S1_S1_iS1_S1_S1_PKiS1_S1__param_3];
	ld.param.f64 	%fd178, [_Z12kernelPPNEWPPdddddddPKdS1_S1_S1_S1_S1_iS1_S1_S1_PKiS1_S1__param_4];
	ld.param.f64 	%fd180, [_Z12kernelPPNEWPPdddddddPKdS1_S1_S1_S1_S1_iS1_S1_S1_PKiS1_S1__param_6];
	ld.param.u64 	%rd14, [_Z12kernelPPNEWPPdddddddPKdS1_S1_S1_S1_S1_iS1_S1_S1_PKiS1_S1__param_10];
	ld.param.u64 	%rd15, [_Z12kernelPPNEWPPdddddddPKdS1_S1_S1_S1_S1_iS1_S1_S1_PKiS1_S1__param_11];
	ld.param.u64 	%rd16, [_Z12kernelPPNEWPPdddddddPKdS1_S1_S1_S1_S1_iS1_S1_S1_PKiS1_S1__param_12];
	ld.param.u32 	%r36, [_Z12kernelPPNEWPPdddddddPKdS1_S1_S1_S1_S1_iS1_S1_S1_PKiS1_S1__param_13];
	add.u64 	%rd1, %SPL, 0;
	add.u64 	%rd2, %SPL, 12;
	mov.u32 	%r1, %tid.x;
	mov.u32 	%r37, matrixSubBlock;
	mad.lo.s32 	%r38, %r1, 72, %r37;
	mov.b64 	%rd25, 0;
	st.shared.u64 	[%r38], %rd25;
	st.shared.u64 	[%r38+8], %rd25;
	st.shared.u64 	[%r38+16], %rd25;
	st.shared.u64 	[%r38+24], %rd25;
	st.shared.u64 	[%r38+32], %rd25;
	st.shared.u64 	[%r38+40], %rd25;
	st.shared.u64 	[%r38+48], %rd25;
	st.shared.u64 	[%r38+56], %rd25;
	st.shared.u64 	[%r38+64], %rd25;
	mov.b32 	%r39, -1;
	st.local.u32 	[%rd1], %r39;
	mov.b32 	%r40, 0;
	st.local.u32 	[%rd1+4], %r40;
	mov.b32 	%r41, 1;
	st.local.u32 	[%rd1+8], %r41;
	st.local.u32 	[%rd2], %r41;
	mov.b32 	%r42, -2;
	st.local.u32 	[%rd2+4], %r42;
	st.local.u32 	[%rd2+8], %r41;
	mov.u32 	%r2, %ctaid.x;
	setp.leu.f64 	%p13, %fd180, 0d0000000000000000;
	mov.f64 	%fd181, 0d4000000000000000;
	{
	.reg .b32 %temp; 
	mov.b64 	{%temp, %r3}, %fd181;
	}
	and.b32  	%r4, %r3, 2146435072;
	setp.lt.s32 	%p14, %r3, 0;
	selp.b32 	%r5, 0, 2146435072, %p14;
	or.b32  	%r6, %r5, -2147483648;
	add.f64 	%fd1, %fd178, %fd178;
	mov.f64 	%fd182, 0d4010000000000000;
	{
	.reg .b32 %temp; 
	mov.b64 	{%temp, %r7}, %fd182;
	}
	mov.f64 	%fd183, 0d4008000000000000;
	{
	.reg .b32 %temp; 
	mov.b64 	{%temp, %r8}, %fd183;
	}
	and.b32  	%r9, %r8, 2146435072;
	abs.f64 	%fd2, %fd175;
	setp.lt.s32 	%p15, %r8, 0;
	selp.b32 	%r10, 0, 2146435072, %p15;
	or.b32  	%r11, %r10, -2147483648;
	abs.f64 	%fd3, %fd176;
	sub.f64 	%fd4, %fd177, %fd1;
	mov.f64 	%fd184, 0d4014000000000000;
	{
	.reg .b32 %temp; 
	mov.b64 	{%temp, %r12}, %fd184;
	}
	mov.f64 	%fd185, 0d401C000000000000;
	{
	.reg .b32 %temp; 
	mov.b64 	{%temp, %r13}, %fd185;
	}
	setp.eq.s32 	%p16, %r36, 0;
	or.pred  	%p17, %p13, %p16;
	@%p17 bra 	$L__BB0_35;
	{
	.reg .b32 %temp; 
	mov.b64 	{%temp, %r44}, %fd175;
	}
	setp.lt.s32 	%p18, %r44, 0;
	setp.eq.s32 	%p19, %r9, 1073741824;
	selp.b32 	%r46, %r44, 0, %p19;
	{
	.reg .b32 %temp; 
	mov.b64 	{%temp, %r47}, %fd176;
	}
	setp.lt.s32 	%p20, %r47, 0;
	selp.b32 	%r48, %r47, 0, %p19;
	setp.eq.s32 	%p21, %r4, 1062207488;
	selp.b32 	%r50, %r44, 0, %p21;
	selp.b32 	%r51, %r47, 0, %p21;
	mul.f64 	%fd5, %fd178, 0d4018000000000000;
	add.f64 	%fd187, %fd176, 0d4000000000000000;
	{
	.reg .b32 %temp; 
	mov.b64 	{%temp, %r52}, %fd187;
	}
	and.b32  	%r53, %r52, 2146435072;
	setp.ne.s32 	%p22, %r53, 2146435072;
	add.f64 	%fd188, %fd175, 0d4000000000000000;
	{
	.reg .b32 %temp; 
	mov.b64 	{%temp, %r54}, %fd188;
	}
	and.b32  	%r55, %r54, 2146435072;
	setp.ne.s32 	%p23, %r55, 2146435072;
	setp.neu.f64 	%p24, %fd3, 0d7FF0000000000000;
	setp.num.f64 	%p25, %fd176, %fd176;
	add.f64 	%fd189, %fd176, 0d4008000000000000;
	{
	.reg .b32 %temp; 
	mov.b64 	{%temp, %r56}, %fd189;
	}
	and.b32  	%r57, %r56, 2146435072;
	setp.ne.s32 	%p26, %r57, 2146435072;
	setp.neu.f64 	%p27, %fd2, 0d7FF0000000000000;
	setp.num.f64 	%p28, %fd175, %fd175;
	add.f64 	%fd190, %fd175, 0d4008000000000000;
	{
	.reg .b32 %temp; 
	mov.b64 	{%temp, %r58}, %fd190;
	}
	and.b32  	%r59, %r58, 2146435072;
	setp.ne.s32 	%p29, %r59, 2146435072;
	or.pred  	%p1, %p29, %p27;
	or.pred  	%p2, %p28, %p29;
	or.pred  	%p3, %p26, %p24;
	or.pred  	%p4, %p25, %p26;
	or.pred  	%p5, %p23, %p27;
	or.pred  	%p6, %p28, %p23;
	or.pred  	%p7, %p22, %p24;
	or.pred  	%p8, %p25, %p22;
	and.b32  	%r60, %r3, 2147483647;
	setp.ne.s32 	%p30, %r60, 1071644672;
	selp.b32 	%r61, %r6, %r5, %p30;
	selp.b32 	%r62, %r61, %r5, %p21;
	selp.b32 	%r63, %r62, %r5, %p20;
	mov.b32 	%r189, 0;
	mov.b64 	%fd6, {%r189, %r63};
	or.b32  	%r64, %r51, 2146435072;
	setp.lt.s32 	%p31, %r3, 0;
	selp.b32 	%r65, %r64, %r51, %p31;
	mov.b64 	%fd7, {%r189, %r65};
	and.pred  	%p9, %p20, %p21;
	selp.b32 	%r66, %r62, %r5, %p18;
	mov.b64 	%fd8, {%r189, %r66};
	or.b32  	%r67, %r50, 2146435072;
	selp.b32 	%r68, %r67, %r50, %p31;
	mov.b64 	%fd9, {%r189, %r68};
	and.pred  	%p10, %p18, %p21;
	and.b32  	%r69, %r8, 2147483647;
	setp.ne.s32 	%p32, %r69, 1071644672;
	selp.b32 	%r70, %r11, %r10, %p32;
	selp.b32 	%r71, %r70, %r10, %p19;
	selp.b32 	%r72, %r71, %r10, %p20;
	mov.b64 	%fd10, {%r189, %r72};
	or.b32  	%r73, %r48, 2146435072;
	setp.lt.s32 	%p33, %r8, 0;
	selp.b32 	%r74, %r73, %r48, %p33;
	mov.b64 	%fd11, {%r189, %r74};
	and.pred  	%p11, %p20, %p19;
	selp.b32 	%r75, %r71, %r10, %p18;
	mov.b64 	%fd12, {%r189, %r75};
	or.b32  	%r76, %r46, 2146435072;
	selp.b32 	%r77, %r76, %r46, %p33;
	mov.b64 	%fd13, {%r189, %r77};
	and.pred  	%p12, %p18, %p19;
	cvt.rn.f64.u32 	%fd191, %r2;
	mul.f64 	%fd192, %fd180, %fd191;
	cvt.rzi.s32.f64 	%r14, %fd192;
	cvta.to.global.u64 	%rd3, %rd14;
	cvta.to.global.u64 	%rd4, %rd15;
	cvta.to.global.u64 	%rd5, %rd16;
	mov.f64 	%fd827, 0d0000000000000000;
	mov.f64 	%fd828, %fd827;
	mov.f64 	%fd829, %fd827;
	mov.f64 	%fd830, %fd827;
	mov.f64 	%fd831, %fd827;
	mov.f64 	%fd832, %fd827;
	mov.f64 	%fd833, %fd827;
	mov.f64 	%fd834, %fd827;
	mov.f64 	%fd835, %fd827;
$L__BB0_2:
	ld.param.u64 	%rd104, [_Z12kernelPPNEWPPdddddddPKdS1_S1_S1_S1_S1_iS1_S1_S1_PKiS1_S1__param_8];
	mul.wide.u32 	%rd26, %r189, 4;
	add.s64 	%rd27, %rd1, %rd26;
	ld.local.u32 	%r78, [%rd27];
	mov.u32 	%r79, %ctaid.y;
	add.s32 	%r80, %r79, %r78;
	add.s32 	%r81, %r80, 1;
	cvta.to.global.u64 	%rd28, %rd104;
	mul.wide.u32 	%rd29, %r81, 8;
	add.s64 	%rd30, %rd28, %rd29;
	ld.global.f64 	%fd23, [%rd30];
	setp.gtu.f64 	%p34, %fd23, 0d0000000000000000;
	@%p34 bra 	$L__BB0_3;
	bra.uni 	$L__BB0_34;
$L__BB0_3:
	mov.b32 	%r190, 0;
$L__BB0_4:
	ld.param.u64 	%rd109, [_Z12kernelPPNEWPPdddddddPKdS1_S1_S1_S1_S1_iS1_S1_S1_PKiS1_S1__param_17];
	add.s32 	%r83, %r190, %r14;
	cvta.to.global.u64 	%rd31, %rd109;
	mul.wide.u32 	%rd32, %r83, 4;
	add.s64 	%rd33, %rd31, %rd32;
	ld.global.u32 	%r17, [%rd33];
	setp.eq.s32 	%p35, %r17, 0;
	@%p35 bra 	$L__BB0_33;
	ld.param.u64 	%rd111, [_Z12kernelPPNEWPPdddddddPKdS1_S1_S1_S1_S1_iS1_S1_S1_PKiS1_S1__param_19];
	ld.param.u64 	%rd110, [_Z12kernelPPNEWPPdddddddPKdS1_S1_S1_S1_S1_iS1_S1_S1_PKiS1_S1__param_18];
	ld.param.u64 	%rd108, [_Z12kernelPPNEWPPdddddddPKdS1_S1_S1_S1_S1_iS1_S1_S1_PKiS1_S1__param_16];
	ld.param.u64 	%rd107, [_Z12kernelPPNEWPPdddddddPKdS1_S1_S1_S1_S1_iS1_S1_S1_PKiS1_S1__param_15];
	ld.param.u64 	%rd106, [_Z12kernelPPNEWPPdddddddPKdS1_S1_S1_S1_S1_iS1_S1_S1_PKiS1_S1__param_14];
	ld.param.u32 	%r188, [_Z12kernelPPNEWPPdddddddPKdS1_S1_S1_S1_S1_iS1_S1_S1_PKiS1_S1__param_13];
	ld.param.u64 	%rd105, [_Z12kernelPPNEWPPdddddddPKdS1_S1_S1_S1_S1_iS1_S1_S1_PKiS1_S1__param_9];
	ld.param.u64 	%rd103, [_Z12kernelPPNEWPPdddddddPKdS1_S1_S1_S1_S1_iS1_S1_S1_PKiS1_S1__param_7];
	mul.lo.s32 	%r191, %r188, %r1;
	neg.s32 	%r192, %r188;
	cvta.to.global.u64 	%rd112, %rd105;
	setp.eq.f64 	%p36, %fd176, 0d3FF0000000000000;
	setp.eq.f64 	%p37, %fd176, 0d0000000000000000;
	setp.eq.f64 	%p38, %fd175, 0d3FF0000000000000;
	setp.eq.f64 	%p39, %fd175, 0d0000000000000000;
	mul.lo.s32 	%r84, %r190, 3;
	cvta.to.global.u64 	%rd34, %rd108;
	mul.wide.u32 	%rd35, %r84, 8;
	add.s64 	%rd36, %rd34, %rd35;
	ld.global.f64 	%fd129, [%rd36];
	add.s32 	%r85, %r84, 1;
	mul.wide.u32 	%rd37, %r85, 8;
	add.s64 	%rd38, %rd34, %rd37;
	ld.global.f64 	%fd130, [%rd38];
	add.s32 	%r86, %r84, 2;
	mul.wide.u32 	%rd39, %r86, 8;
	add.s64 	%rd40, %rd34, %rd39;
	ld.global.f64 	%fd131, [%rd40];
	mul.lo.s32 	%r87, %r190, 9;
	cvta.to.global.u64 	%rd41, %rd110;
	mul.wide.u32 	%rd42, %r87, 8;
	add.s64 	%rd43, %rd41, %rd42;
	ld.global.f64 	%fd132, [%rd43];
	add.s32 	%r88, %r87, 3;
	mul.wide.u32 	%rd44, %r88, 8;
	add.s64 	%rd45, %rd41, %rd44;
	ld.global.f64 	%fd133, [%rd45];
	add.s32 	%r89, %r87, 6;
	mul.wide.u32 	%rd46, %r89, 8;
	add.s64 	%rd47, %rd41, %rd46;
	ld.global.f64 	%fd134, [%rd47];
	mul.lo.s32 	%r90, %r190, 6;
	add.s32 	%r91, %r85, %r90;
	mul.wide.u32 	%rd48, %r91, 8;
	add.s64 	%rd49, %rd41, %rd48;
	ld.global.f64 	%fd135, [%rd49];
	add.s32 	%r92, %r91, 3;
	mul.wide.u32 	%rd50, %r92, 8;
	add.s64 	%rd51, %rd41, %rd50;
	ld.global.f64 	%fd136, [%rd51];
	add.s32 	%r93, %r91, 6;
	mul.wide.u32 	%rd52, %r93, 8;
	add.s64 	%rd53, %rd41, %rd52;
	ld.global.f64 	%fd137, [%rd53];
	add.s32 	%r94, %r86, %r90;
	mul.wide.u32 	%rd54, %r94, 8;
	add.s64 	%rd55, %rd41, %rd54;
	ld.global.f64 	%fd138, [%rd55];
	add.s32 	%r95, %r94, 3;
	mul.wide.u32 	%rd56, %r95, 8;
	add.s64 	%rd57, %rd41, %rd56;
	ld.global.f64 	%fd139, [%rd57];
	add.s32 	%r96, %r94, 6;
	mul.wide.u32 	%rd58, %r96, 8;
	add.s64 	%rd59, %rd41, %rd58;
	ld.global.f64 	%fd140, [%rd59];
	cvta.to.global.u64 	%rd60, %rd111;
	add.s64 	%rd61, %rd60, %rd35;
	ld.global.f64 	%fd141, [%rd61];
	add.s64 	%rd62, %rd60, %rd37;
	ld.global.f64 	%fd142, [%rd62];
	add.s64 	%rd63, %rd60, %rd39;
	ld.global.f64 	%fd143, [%rd63];
	cvta.to.global.u64 	%rd64, %rd106;
	add.s64 	%rd65, %rd64, %rd42;
	ld.global.f64 	%fd144, [%rd65];
	add.s64 	%rd66, %rd64, %rd44;
	ld.global.f64 	%fd145, [%rd66];
	add.s64 	%rd67, %rd64, %rd46;
	ld.global.f64 	%fd146, [%rd67];
	add.s64 	%rd68, %rd64, %rd48;
	ld.global.f64 	%fd147, [%rd68];
	add.s64 	%rd69, %rd64, %rd50;
	ld.global.f64 	%fd148, [%rd69];
	add.s64 	%rd70, %rd64, %rd52;
	ld.global.f64 	%fd149, [%rd70];
	add.s64 	%rd71, %rd64, %rd54;
	ld.global.f64 	%fd150, [%rd71];
	add.s64 	%rd72, %rd64, %rd56;
	ld.global.f64 	%fd151, [%rd72];
	add.s64 	%rd73, %rd64, %rd58;
	ld.global.f64 	%fd152, [%rd73];
	cvta.to.global.u64 	%rd74, %rd107;
	mul.wide.u32 	%rd75, %r190, 8;
	add.s64 	%rd76, %rd74, %rd75;
	ld.global.f64 	%fd153, [%rd76];
	cvta.to.global.u64 	%rd77, %rd103;
	ld.global.f64 	%fd154, [%rd77];
	ld.global.f64 	%fd155, [%rd77+8];
	ld.global.f64 	%fd156, [%rd77+16];
	{ // callseq 0, 0
	.param .b64 param0;
	st.param.f64 	[param0], %fd2;
	.param .b64 param1;
	st.param.f64 	[param1], 0d4008000000000000;
	.param .b64 retval0;
	call.uni (retval0), 
	__internal_accurate_pow, 
	(
	param0, 
	param1
	);
	ld.param.f64 	%fd193, [retval0];
	} // callseq 0
	neg.f64 	%fd195, %fd193;
	selp.f64 	%fd196, %fd195, %fd193, %p12;
	{ // callseq 1, 0
	.param .b64 param0;
	st.param.f64 	[param0], %fd3;
	.param .b64 param1;
	st.param.f64 	[param1], 0d4008000000000000;
	.param .b64 retval0;
	call.uni (retval0), 
	__internal_accurate_pow, 
	(
	param0, 
	param1
	);
	ld.param.f64 	%fd197, [retval0];
	} // callseq 1
	neg.f64 	%fd199, %fd197;
	selp.f64 	%fd200, %fd199, %fd197, %p11;
	{ // callseq 2, 0
	.param .b64 param0;
	st.param.f64 	[param0], %fd2;
	.param .b64 param1;
	st.param.f64 	[param1], 0d4000000000000000;
	.param .b64 retval0;
	call.uni (retval0), 
	__internal_accurate_pow, 
	(
	param0, 
	param1
	);
	ld.param.f64 	%fd201, [retval0];
	} // callseq 2
	neg.f64 	%fd203, %fd201;
	selp.f64 	%fd204, %fd203, %fd201, %p10;
	{ // callseq 3, 0
	.param .b64 param0;
	st.param.f64 	[param0], %fd3;
	.param .b64 param1;
	st.param.f64 	[param1], 0d4000000000000000;
	.param .b64 retval0;
	call.uni (retval0), 
	__internal_accurate_pow, 
	(
	param0, 
	param1
	);
	ld.param.f64 	%fd205, [retval0];
	} // callseq 3
	neg.f64 	%fd207, %fd205;
	selp.f64 	%fd208, %fd207, %fd205, %p9;
	setp.eq.s32 	%p40, %r17, 1;
	selp.f64 	%fd157, 0d3FF0000000000000, 0d0000000000000000, %p40;
	setp.eq.s32 	%p41, %r17, 2;
	selp.f64 	%fd158, 0d3FF0000000000000, 0d0000000000000000, %p41;
	setp.eq.s32 	%p42, %r17, 3;
	selp.f64 	%fd159, 0d3FF0000000000000, 0d0000000000000000, %p42;
	selp.f64 	%fd209, %fd13, %fd196, %p39;
	mov.f64 	%fd210, 0d4008000000000000;
	add.rn.f64 	%fd211, %fd175, %fd210;
	selp.f64 	%fd212, %fd209, %fd211, %p2;
	selp.f64 	%fd213, %fd212, %fd12, %p1;
	selp.f64 	%fd160, 0d3FF0000000000000, %fd213, %p38;
	selp.f64 	%fd214, %fd11, %fd200, %p37;
	add.rn.f64 	%fd215, %fd176, %fd210;
	selp.f64 	%fd216, %fd214, %fd215, %p4;
	selp.f64 	%fd217, %fd216, %fd10, %p3;
	selp.f64 	%fd161, 0d3FF0000000000000, %fd217, %p36;
	selp.f64 	%fd218, %fd9, %fd204, %p39;
	mov.f64 	%fd219, 0d4000000000000000;
	add.rn.f64 	%fd220, %fd175, %fd219;
	selp.f64 	%fd221, %fd218, %fd220, %p6;
	selp.f64 	%fd222, %fd221, %fd8, %p5;
	selp.f64 	%fd162, 0d3FF0000000000000, %fd222, %p38;
	selp.f64 	%fd223, %fd7, %fd208, %p37;
	add.rn.f64 	%fd224, %fd176, %fd219;
	selp.f64 	%fd225, %fd223, %fd224, %p8;
	selp.f64 	%fd226, %fd225, %fd6, %p7;
	selp.f64 	%fd163, 0d3FF0000000000000, %fd226, %p36;
	mul.wide.u32 	%rd78, %r189, 4;
	add.s64 	%rd79, %rd2, %rd78;
	ld.local.u32 	%r97, [%rd79];
	cvt.rn.f64.s32 	%fd164, %r97;
$L__BB0_6:
	setp.lt.s32 	%p43, %r3, 0;
	setp.eq.s32 	%p44, %r4, 1062207488;
	mul.wide.u32 	%rd80, %r191, 8;
	add.s64 	%rd81, %rd3, %rd80;
	ld.global.f64 	%fd227, [%rd81];
	add.s64 	%rd82, %rd4, %rd80;
	ld.global.f64 	%fd228, [%rd82];
	add.s64 	%rd83, %rd5, %rd80;
	ld.global.f64 	%fd229, [%rd83];
	mul.f64 	%fd230, %fd228, %fd147;
	fma.rn.f64 	%fd231, %fd227, %fd144, %fd230;
	fma.rn.f64 	%fd42, %fd229, %fd150, %fd231;
	mul.f64 	%fd232, %fd228, %fd148;
	fma.rn.f64 	%fd233, %fd227, %fd145, %fd232;
	fma.rn.f64 	%fd43, %fd229, %fd151, %fd233;
	mul.f64 	%fd234, %fd228, %fd149;
	fma.rn.f64 	%fd235, %fd227, %fd146, %fd234;
	fma.rn.f64 	%fd44, %fd229, %fd152, %fd235;
	ld.global.f64 	%fd45, [%rd112];
	sub.f64 	%fd46, %fd154, %fd42;
	sub.f64 	%fd47, %fd155, %fd43;
	sub.f64 	%fd48, %fd156, %fd44;
	mul.f64 	%fd236, %fd47, %fd47;
	fma.rn.f64 	%fd237, %fd46, %fd46, %fd236;
	fma.rn.f64 	%fd49, %fd48, %fd48, %fd237;
	sqrt.rn.f64 	%fd50, %fd49;
	mul.f64 	%fd51, %fd177, %fd46;
	{
	.reg .b32 %temp; 
	mov.b64 	{%temp, %r20}, %fd50;
	}
	abs.f64 	%fd52, %fd50;
	{ // callseq 4, 0
	.param .b64 param0;
	st.param.f64 	[param0], %fd52;
	.param .b64 param1;
	st.param.f64 	[param1], 0d4000000000000000;
	.param .b64 retval0;
	call.uni (retval0), 
	__internal_accurate_pow, 
	(
	param0, 
	param1
	);
	ld.param.f64 	%fd238, [retval0];
	} // callseq 4
	setp.lt.s32 	%p46, %r20, 0;
	neg.f64 	%fd240, %fd238;
	selp.f64 	%fd241, %fd240, %fd238, %p44;
	selp.f64 	%fd242, %fd241, %fd238, %p46;
	setp.eq.f64 	%p47, %fd49, 0d0000000000000000;
	selp.b32 	%r98, %r20, 0, %p44;
	or.b32  	%r99, %r98, 2146435072;
	selp.b32 	%r100, %r99, %r98, %p43;
	mov.b32 	%r101, 0;
	mov.b64 	%fd243, {%r101, %r100};
	selp.f64 	%fd845, %fd243, %fd242, %p47;
	add.f64 	%fd244, %fd50, 0d4000000000000000;
	{
	.reg .b32 %temp; 
	mov.b64 	{%temp, %r102}, %fd244;
	}
	and.b32  	%r103, %r102, 2146435072;
	setp.ne.s32 	%p48, %r103, 2146435072;
	@%p48 bra 	$L__BB0_11;
	setp.ltu.f64 	%p49, %fd49, 0d0000000000000000;
	@%p49 bra 	$L__BB0_10;
	setp.neu.f64 	%p50, %fd52, 0d7FF0000000000000;
	@%p50 bra 	$L__BB0_11;
	setp.lt.s32 	%p51, %r20, 0;
	setp.eq.s32 	%p52, %r4, 1062207488;
	and.b32  	%r105, %r3, 2147483647;
	setp.ne.s32 	%p53, %r105, 1071644672;
	or.b32  	%r106, %r5, -2147483648;
	selp.b32 	%r107, %r106, %r5, %p53;
	selp.b32 	%r108, %r107, %r5, %p52;
	selp.b32 	%r109, %r108, %r5, %p51;
	mov.b32 	%r110, 0;
	mov.b64 	%fd845, {%r110, %r109};
	bra.uni 	$L__BB0_11;
$L__BB0_10:
	mov.f64 	%fd245, 0d4000000000000000;
	add.rn.f64 	%fd845, %fd50, %fd245;
$L__BB0_11:
	setp.eq.f64 	%p54, %fd49, 0d0000000000000000;
	setp.lt.s32 	%p55, %r20, 0;
	setp.lt.s32 	%p56, %r7, 0;
	and.b32  	%r21, %r7, 2146435072;
	setp.eq.s32 	%p57, %r21, 1072693248;
	setp.eq.f64 	%p58, %fd50, 0d3FF0000000000000;
	selp.f64 	%fd57, 0d3FF0000000000000, %fd845, %p58;
	mul.f64 	%fd58, %fd1, %fd46;
	{ // callseq 5, 0
	.param .b64 param0;
	st.param.f64 	[param0], %fd52;
	.param .b64 param1;
	st.param.f64 	[param1], 0d4010000000000000;
	.param .b64 retval0;
	call.uni (retval0), 
	__internal_accurate_pow, 
	(
	param0, 
	param1
	);
	ld.param.f64 	%fd246, [retval0];
	} // callseq 5
	neg.f64 	%fd248, %fd246;
	selp.f64 	%fd249, %fd248, %fd246, %p57;
	selp.f64 	%fd250, %fd249, %fd246, %p55;
	selp.b32 	%r111, %r20, 0, %p57;
	or.b32  	%r112, %r111, 2146435072;
	selp.b32 	%r113, %r112, %r111, %p56;
	mov.b32 	%r114, 0;
	mov.b64 	%fd251, {%r114, %r113};
	selp.f64 	%fd846, %fd251, %fd250, %p54;
	add.f64 	%fd252, %fd50, 0d4010000000000000;
	{
	.reg .b32 %temp; 
	mov.b64 	{%temp, %r115}, %fd252;
	}
	and.b32  	%r116, %r115, 2146435072;
	setp.ne.s32 	%p59, %r116, 2146435072;
	@%p59 bra 	$L__BB0_16;
	setp.ltu.f64 	%p60, %fd49, 0d0000000000000000;
	@%p60 bra 	$L__BB0_15;
	setp.neu.f64 	%p61, %fd52, 0d7FF0000000000000;
	@%p61 bra 	$L__BB0_16;
	setp.lt.s32 	%p62, %r20, 0;
	setp.eq.s32 	%p63, %r21, 1072693248;
	and.b32  	%r118, %r7, 2147483647;
	setp.ne.s32 	%p64, %r118, 1071644672;
	setp.lt.s32 	%p65, %r7, 0;
	selp.b32 	%r119, 0, 2146435072, %p65;
	or.b32  	%r120, %r119, -2147483648;
	selp.b32 	%r121, %r120, %r119, %p64;
	selp.b32 	%r122, %r121, %r119, %p63;
	selp.b32 	%r123, %r122, %r119, %p62;
	mov.b32 	%r124, 0;
	mov.b64 	%fd846, {%r124, %r123};
	bra.uni 	$L__BB0_16;
$L__BB0_15:
	mov.f64 	%fd253, 0d4010000000000000;
	add.rn.f64 	%fd846, %fd50, %fd253;
$L__BB0_16:
	setp.eq.f64 	%p66, %fd50, 0d3FF0000000000000;
	setp.eq.f64 	%p67, %fd49, 0d0000000000000000;
	setp.lt.s32 	%p68, %r20, 0;
	setp.lt.s32 	%p69, %r8, 0;
	setp.eq.s32 	%p70, %r9, 1073741824;
	selp.f64 	%fd63, 0d3FF0000000000000, %fd846, %p66;
	mul.f64 	%fd254, %fd46, %fd58;
	div.rn.f64 	%fd255, %fd254, %fd63;
	mul.f64 	%fd64, %fd46, %fd129;
	mul.f64 	%fd65, %fd47, %fd130;
	add.f64 	%fd256, %fd64, %fd65;
	mul.f64 	%fd66, %fd48, %fd131;
	add.f64 	%fd67, %fd256, %fd66;
	mul.f64 	%fd257, %fd51, %fd129;
	div.rn.f64 	%fd258, %fd257, %fd57;
	fma.rn.f64 	%fd259, %fd255, %fd67, %fd258;
	div.rn.f64 	%fd68, %fd50, %fd175;
	setp.gt.f64 	%p72, %fd23, %fd68;
	selp.f64 	%fd69, 0d3FF0000000000000, 0d0000000000000000, %p72;
	div.rn.f64 	%fd70, %fd69, %fd160;
	div.rn.f64 	%fd260, %fd64, %fd57;
	rcp.rn.f64 	%fd71, %fd57;
	add.f64 	%fd72, %fd46, %fd46;
	mul.f64 	%fd261, %fd46, %fd72;
	div.rn.f64 	%fd262, %fd261, %fd63;
	sub.f64 	%fd263, %fd71, %fd262;
	fma.rn.f64 	%fd264, %fd263, %fd67, %fd260;
	mul.f64 	%fd265, %fd178, %fd264;
	div.rn.f64 	%fd73, %fd50, %fd176;
	setp.gt.f64 	%p73, %fd23, %fd73;
	selp.f64 	%fd74, 0d3FF0000000000000, 0d0000000000000000, %p73;
	div.rn.f64 	%fd75, %fd74, %fd161;
	mul.f64 	%fd266, %fd265, %fd75;
	fma.rn.f64 	%fd76, %fd259, %fd70, %fd266;
	mul.f64 	%fd77, %fd4, %fd46;
	{ // callseq 6, 0
	.param .b64 param0;
	st.param.f64 	[param0], %fd52;
	.param .b64 param1;
	st.param.f64 	[param1], 0d4008000000000000;
	.param .b64 retval0;
	call.uni (retval0), 
	__internal_accurate_pow, 
	(
	param0, 
	param1
	);
	ld.param.f64 	%fd267, [retval0];
	} // callseq 6
	neg.f64 	%fd269, %fd267;
	selp.f64 	%fd270, %fd269, %fd267, %p70;
	selp.f64 	%fd271, %fd270, %fd267, %p68;
	selp.b32 	%r125, %r20, 0, %p70;
	or.b32  	%r126, %r125, 2146435072;
	selp.b32 	%r127, %r126, %r125, %p69;
	mov.b32 	%r128, 0;
	mov.b64 	%fd272, {%r128, %r127};
	selp.f64 	%fd847, %fd272, %fd271, %p67;
	add.f64 	%fd273, %fd50, 0d4008000000000000;
	{
	.reg .b32 %temp; 
	mov.b64 	{%temp, %r129}, %fd273;
	}
	and.b32  	%r130, %r129, 2146435072;
	setp.ne.s32 	%p74, %r130, 2146435072;
	@%p74 bra 	$L__BB0_21;
	setp.ltu.f64 	%p75, %fd49, 0d0000000000000000;
	@%p75 bra 	$L__BB0_20;
	setp.neu.f64 	%p76, %fd52, 0d7FF0000000000000;
	@%p76 bra 	$L__BB0_21;
	setp.lt.s32 	%p77, %r20, 0;
	setp.eq.s32 	%p78, %r9, 1073741824;
	and.b32  	%r132, %r8, 2147483647;
	setp.ne.s32 	%p79, %r132, 1071644672;
	or.b32  	%r133, %r10, -2147483648;
	selp.b32 	%r134, %r133, %r10, %p79;
	selp.b32 	%r135, %r134, %r10, %p78;
	selp.b32 	%r136, %r135, %r10, %p77;
	mov.b32 	%r137, 0;
	mov.b64 	%fd847, {%r137, %r136};
	bra.uni 	$L__BB0_21;
$L__BB0_20:
	mov.f64 	%fd274, 0d4008000000000000;
	add.rn.f64 	%fd847, %fd50, %fd274;
$L__BB0_21:
	setp.eq.f64 	%p80, %fd50, 0d3FF0000000000000;
	setp.eq.f64 	%p81, %fd49, 0d0000000000000000;
	setp.lt.s32 	%p82, %r20, 0;
	setp.lt.s32 	%p83, %r12, 0;
	and.b32  	%r22, %r12, 2146435072;
	setp.eq.s32 	%p84, %r22, 1074790400;
	selp.f64 	%fd82, 0d3FF0000000000000, %fd847, %p80;
	rcp.rn.f64 	%fd83, %fd82;
	mul.f64 	%fd84, %fd46, 0d4018000000000000;
	{ // callseq 7, 0
	.param .b64 param0;
	st.param.f64 	[param0], %fd52;
	.param .b64 param1;
	st.param.f64 	[param1], 0d4014000000000000;
	.param .b64 retval0;
	call.uni (retval0), 
	__internal_accurate_pow, 
	(
	param0, 
	param1
	);
	ld.param.f64 	%fd275, [retval0];
	} // callseq 7
	neg.f64 	%fd277, %fd275;
	selp.f64 	%fd278, %fd277, %fd275, %p84;
	selp.f64 	%fd279, %fd278, %fd275, %p82;
	selp.b32 	%r138, %r20, 0, %p84;
	or.b32  	%r139, %r138, 2146435072;
	selp.b32 	%r140, %r139, %r138, %p83;
	mov.b32 	%r141, 0;
	mov.b64 	%fd280, {%r141, %r140};
	selp.f64 	%fd848, %fd280, %fd279, %p81;
	add.f64 	%fd281, %fd50, 0d4014000000000000;
	{
	.reg .b32 %temp; 
	mov.b64 	{%temp, %r142}, %fd281;
	}
	and.b32  	%r143, %r142, 2146435072;
	setp.ne.s32 	%p85, %r143, 2146435072;
	@%p85 bra 	$L__BB0_26;
	setp.ltu.f64 	%p86, %fd49, 0d0000000000000000;
	@%p86 bra 	$L__BB0_25;
	setp.neu.f64 	%p87, %fd52, 0d7FF0000000000000;
	@%p87 bra 	$L__BB0_26;
	setp.lt.s32 	%p88, %r20, 0;
	setp.eq.s32 	%p89, %r22, 1074790400;
	and.b32  	%r145, %r12, 2147483647;
	setp.ne.s32 	%p90, %r145, 1071644672;
	setp.lt.s32 	%p91, %r12, 0;
	selp.b32 	%r146, 0, 2146435072, %p91;
	or.b32  	%r147, %r146, -2147483648;
	selp.b32 	%r148, %r147, %r146, %p90;
	selp.b32 	%r149, %r148, %r146, %p89;
	selp.b32 	%r150, %r149, %r146, %p88;
	mov.b32 	%r151, 0;
	mov.b64 	%fd848, {%r151, %r150};
	bra.uni 	$L__BB0_26;
$L__BB0_25:
	mov.f64 	%fd282, 0d4014000000000000;
	add.rn.f64 	%fd848, %fd50, %fd282;
$L__BB0_26:
	setp.eq.f64 	%p92, %fd50, 0d3FF0000000000000;
	setp.eq.f64 	%p93, %fd49, 0d0000000000000000;
	setp.lt.s32 	%p94, %r20, 0;
	setp.lt.s32 	%p95, %r13, 0;
	and.b32  	%r152, %r13, 2146435072;
	setp.eq.s32 	%p96, %r152, 1074790400;
	selp.f64 	%fd89, 0d3FF0000000000000, %fd848, %p92;
	mul.f64 	%fd283, %fd46, %fd84;
	div.rn.f64 	%fd284, %fd283, %fd89;
	sub.f64 	%fd285, %fd83, %fd284;
	mul.f64 	%fd286, %fd1, %fd285;
	mul.f64 	%fd287, %fd286, %fd67;
	mul.f64 	%fd288, %fd58, %fd129;
	div.rn.f64 	%fd289, %fd288, %fd82;
	mul.f64 	%fd290, %fd77, %fd129;
	div.rn.f64 	%fd291, %fd290, %fd82;
	sub.f64 	%fd292, %fd291, %fd289;
	sub.f64 	%fd293, %fd292, %fd287;
	sub.f64 	%fd90, %fd23, %fd68;
	mul.f64 	%fd294, %fd90, %fd69;
	div.rn.f64 	%fd91, %fd294, %fd162;
	fma.rn.f64 	%fd295, %fd293, %fd91, %fd76;
	mul.f64 	%fd296, %fd72, %fd129;
	div.rn.f64 	%fd297, %fd296, %fd82;
	mul.f64 	%fd92, %fd46, 0d4008000000000000;
	mul.f64 	%fd298, %fd92, %fd129;
	div.rn.f64 	%fd299, %fd298, %fd82;
	add.f64 	%fd300, %fd297, %fd299;
	mul.f64 	%fd93, %fd46, 0d4010000000000000;
	mul.f64 	%fd301, %fd46, %fd93;
	div.rn.f64 	%fd302, %fd301, %fd89;
	sub.f64 	%fd303, %fd83, %fd302;
	mul.f64 	%fd304, %fd303, 0d4008000000000000;
	fma.rn.f64 	%fd305, %fd304, %fd67, %fd300;
	mul.f64 	%fd306, %fd178, %fd305;
	sub.f64 	%fd94, %fd23, %fd73;
	mul.f64 	%fd307, %fd94, %fd74;
	div.rn.f64 	%fd95, %fd307, %fd163;
	fma.rn.f64 	%fd96, %fd306, %fd95, %fd295;
	div.rn.f64 	%fd97, %fd64, %fd89;
	{ // callseq 8, 0
	.param .b64 param0;
	st.param.f64 	[param0], %fd52;
	.param .b64 param1;
	st.param.f64 	[param1], 0d401C000000000000;
	.param .b64 retval0;
	call.uni (retval0), 
	__internal_accurate_pow, 
	(
	param0, 
	param1
	);
	ld.param.f64 	%fd308, [retval0];
	} // callseq 8
	neg.f64 	%fd310, %fd308;
	selp.f64 	%fd311, %fd310, %fd308, %p96;
	selp.f64 	%fd312, %fd311, %fd308, %p94;
	selp.b32 	%r153, %r20, 0, %p96;
	or.b32  	%r154, %r153, 2146435072;
	selp.b32 	%r155, %r154, %r153, %p95;
	mov.b32 	%r156, 0;
	mov.b64 	%fd313, {%r156, %r155};
	selp.f64 	%fd849, %fd313, %fd312, %p93;
	add.f64 	%fd314, %fd50, 0d401C000000000000;
	{
	.reg .b32 %temp; 
	mov.b64 	{%temp, %r157}, %fd314;
	}
	and.b32  	%r158, %r157, 2146435072;
	setp.ne.s32 	%p97, %r158, 2146435072;
	@%p97 bra 	$L__BB0_31;
	setp.ltu.f64 	%p98, %fd49, 0d0000000000000000;
	@%p98 bra 	$L__BB0_30;
	setp.neu.f64 	%p99, %fd52, 0d7FF0000000000000;
	@%p99 bra 	$L__BB0_31;
	setp.lt.s32 	%p100, %r20, 0;
	and.b32  	%r159, %r13, 2146435072;
	setp.eq.s32 	%p101, %r159, 1074790400;
	and.b32  	%r160, %r13, 2147483647;
	setp.ne.s32 	%p102, %r160, 1071644672;
	setp.lt.s32 	%p103, %r13, 0;
	selp.b32 	%r161, 0, 2146435072, %p103;
	or.b32  	%r162, %r161, -2147483648;
	selp.b32 	%r163, %r162, %r161, %p102;
	selp.b32 	%r164, %r163, %r161, %p101;
	selp.b32 	%r165, %r164, %r161, %p100;
	mov.b32 	%r166, 0;
	mov.b64 	%fd849, {%r166, %r165};
	bra.uni 	$L__BB0_31;
$L__BB0_30:
	mov.f64 	%fd315, 0d401C000000000000;
	add.rn.f64 	%fd849, %fd50, %fd315;
$L__BB0_31:
	rcp.rn.f64 	%fd316, %fd89;
	mul.f64 	%fd317, %fd46, 0d4014000000000000;
	setp.eq.f64 	%p104, %fd50, 0d3FF0000000000000;
	selp.f64 	%fd318, 0d3FF0000000000000, %fd849, %p104;
	mul.f64 	%fd319, %fd46, %fd317;
	div.rn.f64 	%fd320, %fd319, %fd318;
	sub.f64 	%fd321, %fd316, %fd320;
	add.f64 	%fd322, %fd97, %fd97;
	fma.rn.f64 	%fd323, %fd321, %fd67, %fd322;
	mul.f64 	%fd324, %fd5, %fd323;
	mul.f64 	%fd325, %fd90, %fd90;
	add.f64 	%fd326, %fd50, %fd50;
	div.rn.f64 	%fd327, %fd326, %fd175;
	add.f64 	%fd328, %fd23, %fd327;
	mul.f64 	%fd329, %fd325, %fd328;
	div.rn.f64 	%fd330, %fd329, 0d4018000000000000;
	mul.f64 	%fd331, %fd330, %fd69;
	mul.f64 	%fd332, %fd94, %fd94;
	div.rn.f64 	%fd333, %fd326, %fd176;
	add.f64 	%fd334, %fd23, %fd333;
	mul.f64 	%fd335, %fd332, %fd334;
	div.rn.f64 	%fd336, %fd335, 0d4018000000000000;
	mul.f64 	%fd337, %fd336, %fd74;
	sub.f64 	%fd338, %fd331, %fd337;
	mul.f64 	%fd339, %fd338, %fd324;
	sub.f64 	%fd340, %fd96, %fd339;
	mul.f64 	%fd341, %fd51, %fd130;
	div.rn.f64 	%fd342, %fd341, %fd57;
	mul.f64 	%fd343, %fd1, %fd47;
	mul.f64 	%fd344, %fd46, %fd343;
	div.rn.f64 	%fd345, %fd344, %fd63;
	fma.rn.f64 	%fd346, %fd345, %fd67, %fd342;
	mul.f64 	%fd347, %fd47, %fd129;
	div.rn.f64 	%fd348, %fd347, %fd57;
	add.f64 	%fd349, %fd47, %fd47;
	mul.f64 	%fd350, %fd349, %fd46;
	div.rn.f64 	%fd351, %fd350, %fd63;
	mul.f64 	%fd352, %fd351, %fd67;
	sub.f64 	%fd353, %fd348, %fd352;
	mul.f64 	%fd354, %fd178, %fd353;
	mul.f64 	%fd355, %fd75, %fd354;
	fma.rn.f64 	%fd356, %fd70, %fd346, %fd355;
	mul.f64 	%fd357, %fd77, %fd130;
	div.rn.f64 	%fd358, %fd357, %fd82;
	mul.f64 	%fd359, %fd343, %fd129;
	div.rn.f64 	%fd360, %fd359, %fd82;
	sub.f64 	%fd361, %fd358, %fd360;
	mul.f64 	%fd362, %fd47, 0d4018000000000000;
	mul.f64 	%fd363, %fd362, %fd46;
	div.rn.f64 	%fd364, %fd363, %fd89;
	mul.f64 	%fd365, %fd1, %fd364;
	fma.rn.f64 	%fd366, %fd365, %fd67, %fd361;
	fma.rn.f64 	%fd367, %fd91, %fd366, %fd356;
	mul.f64 	%fd368, %fd72, %fd130;
	div.rn.f64 	%fd369, %fd368, %fd82;
	mul.f64 	%fd370, %fd47, 0d4008000000000000;
	mul.f64 	%fd371, %fd370, %fd129;
	div.rn.f64 	%fd372, %fd371, %fd82;
	add.f64 	%fd373, %fd369, %fd372;
	mul.f64 	%fd374, %fd47, 0d4010000000000000;
	mul.f64 	%fd375, %fd374, %fd46;
	div.rn.f64 	%fd376, %fd375, %fd89;
	mul.f64 	%fd377, %fd376, 0d4008000000000000;
	mul.f64 	%fd378, %fd377, %fd67;
	sub.f64 	%fd379, %fd373, %fd378;
	mul.f64 	%fd380, %fd178, %fd379;
	fma.rn.f64 	%fd381, %fd95, %fd380, %fd367;
	mul.f64 	%fd382, %fd46, %fd130;
	div.rn.f64 	%fd383, %fd382, %fd89;
	div.rn.f64 	%fd384, %fd347, %fd89;
	add.f64 	%fd385, %fd383, %fd384;
	mul.f64 	%fd386, %fd47, 0d4014000000000000;
	mul.f64 	%fd387, %fd386, %fd46;
	div.rn.f64 	%fd388, %fd387, %fd318;
	mul.f64 	%fd389, %fd388, %fd67;
	sub.f64 	%fd390, %fd385, %fd389;
	mul.f64 	%fd391, %fd5, %fd390;
	mul.f64 	%fd392, %fd338, %fd391;
	sub.f64 	%fd393, %fd381, %fd392;
	mul.f64 	%fd394, %fd51, %fd131;
	div.rn.f64 	%fd395, %fd394, %fd57;
	mul.f64 	%fd396, %fd1, %fd48;
	mul.f64 	%fd397, %fd46, %fd396;
	div.rn.f64 	%fd398, %fd397, %fd63;
	fma.rn.f64 	%fd399, %fd398, %fd67, %fd395;
	mul.f64 	%fd400, %fd48, %fd129;
	div.rn.f64 	%fd401, %fd400, %fd57;
	add.f64 	%fd402, %fd48, %fd48;
	mul.f64 	%fd403, %fd402, %fd46;
	div.rn.f64 	%fd404, %fd403, %fd63;
	mul.f64 	%fd405, %fd404, %fd67;
	sub.f64 	%fd406, %fd401, %fd405;
	mul.f64 	%fd407, %fd178, %fd406;
	mul.f64 	%fd408, %fd75, %fd407;
	fma.rn.f64 	%fd409, %fd70, %fd399, %fd408;
	mul.f64 	%fd410, %fd77, %fd131;
	div.rn.f64 	%fd411, %fd410, %fd82;
	mul.f64 	%fd412, %fd396, %fd129;
	div.rn.f64 	%fd413, %fd412, %fd82;
	sub.f64 	%fd414, %fd411, %fd413;
	mul.f64 	%fd415, %fd48, 0d4018000000000000;
	mul.f64 	%fd416, %fd415, %fd46;
	div.rn.f64 	%fd417, %fd416, %fd89;
	mul.f64 	%fd418, %fd1, %fd417;
	fma.rn.f64 	%fd419, %fd418, %fd67, %fd414;
	fma.rn.f64 	%fd420, %fd91, %fd419, %fd409;
	mul.f64 	%fd421, %fd72, %fd131;
	div.rn.f64 	%fd422, %fd421, %fd82;
	mul.f64 	%fd423, %fd48, 0d4008000000000000;
	mul.f64 	%fd424, %fd423, %fd129;
	div.rn.f64 	%fd425, %fd424, %fd82;
	add.f64 	%fd426, %fd422, %fd425;
	mul.f64 	%fd427, %fd48, 0d4010000000000000;
	mul.f64 	%fd428, %fd427, %fd46;
	div.rn.f64 	%fd429, %fd428, %fd89;
	mul.f64 	%fd430, %fd429, 0d4008000000000000;
	mul.f64 	%fd431, %fd430, %fd67;
	sub.f64 	%fd432, %fd426, %fd431;
	mul.f64 	%fd433, %fd178, %fd432;
	fma.rn.f64 	%fd434, %fd95, %fd433, %fd420;
	mul.f64 	%fd435, %fd46, %fd131;
	div.rn.f64 	%fd436, %fd435, %fd89;
	div.rn.f64 	%fd437, %fd400, %fd89;
	add.f64 	%fd438, %fd436, %fd437;
	mul.f64 	%fd439, %fd48, 0d4014000000000000;
	mul.f64 	%fd440, %fd439, %fd46;
	div.rn.f64 	%fd441, %fd440, %fd318;
	mul.f64 	%fd442, %fd441, %fd67;
	sub.f64 	%fd443, %fd438, %fd442;
	mul.f64 	%fd444, %fd5, %fd443;
	mul.f64 	%fd445, %fd338, %fd444;
	sub.f64 	%fd446, %fd434, %fd445;
	mul.f64 	%fd447, %fd177, %fd47;
	mul.f64 	%fd448, %fd447, %fd129;
	div.rn.f64 	%fd449, %fd448, %fd57;
	mul.f64 	%fd450, %fd58, %fd47;
	div.rn.f64 	%fd451, %fd450, %fd63;
	fma.rn.f64 	%fd452, %fd451, %fd67, %fd449;
	div.rn.f64 	%fd453, %fd382, %fd57;
	mul.f64 	%fd454, %fd72, %fd47;
	div.rn.f64 	%fd455, %fd454, %fd63;
	mul.f64 	%fd456, %fd455, %fd67;
	sub.f64 	%fd457, %fd453, %fd456;
	mul.f64 	%fd458, %fd178, %fd457;
	mul.f64 	%fd459, %fd75, %fd458;
	fma.rn.f64 	%fd460, %fd70, %fd452, %fd459;
	mul.f64 	%fd461, %fd4, %fd47;
	mul.f64 	%fd462, %fd461, %fd129;
	div.rn.f64 	%fd463, %fd462, %fd82;
	mul.f64 	%fd464, %fd58, %fd130;
	div.rn.f64 	%fd465, %fd464, %fd82;
	sub.f64 	%fd466, %fd463, %fd465;
	mul.f64 	%fd467, %fd84, %fd47;
	div.rn.f64 	%fd468, %fd467, %fd89;
	mul.f64 	%fd469, %fd1, %fd468;
	fma.rn.f64 	%fd470, %fd469, %fd67, %fd466;
	fma.rn.f64 	%fd471, %fd91, %fd470, %fd460;
	mul.f64 	%fd472, %fd349, %fd129;
	div.rn.f64 	%fd473, %fd472, %fd82;
	mul.f64 	%fd474, %fd92, %fd130;
	div.rn.f64 	%fd475, %fd474, %fd82;
	add.f64 	%fd476, %fd473, %fd475;
	mul.f64 	%fd477, %fd93, %fd47;
	div.rn.f64 	%fd478, %fd477, %fd89;
	mul.f64 	%fd479, %fd478, 0d4008000000000000;
	mul.f64 	%fd480, %fd479, %fd67;
	sub.f64 	%fd481, %fd476, %fd480;
	mul.f64 	%fd482, %fd178, %fd481;
	fma.rn.f64 	%fd483, %fd95, %fd482, %fd471;
	mul.f64 	%fd484, %fd317, %fd47;
	div.rn.f64 	%fd485, %fd484, %fd318;
	mul.f64 	%fd486, %fd485, %fd67;
	sub.f64 	%fd487, %fd385, %fd486;
	mul.f64 	%fd488, %fd5, %fd487;
	mul.f64 	%fd489, %fd338, %fd488;
	sub.f64 	%fd490, %fd483, %fd489;
	mul.f64 	%fd491, %fd447, %fd130;
	div.rn.f64 	%fd492, %fd491, %fd57;
	mul.f64 	%fd493, %fd47, %fd343;
	div.rn.f64 	%fd494, %fd493, %fd63;
	fma.rn.f64 	%fd495, %fd494, %fd67, %fd492;
	div.rn.f64 	%fd496, %fd65, %fd57;
	mul.f64 	%fd497, %fd47, %fd349;
	div.rn.f64 	%fd498, %fd497, %fd63;
	sub.f64 	%fd499, %fd71, %fd498;
	fma.rn.f64 	%fd500, %fd499, %fd67, %fd496;
	mul.f64 	%fd501, %fd178, %fd500;
	mul.f64 	%fd502, %fd75, %fd501;
	fma.rn.f64 	%fd503, %fd70, %fd495, %fd502;
	mul.f64 	%fd504, %fd461, %fd130;
	div.rn.f64 	%fd505, %fd504, %fd82;
	mul.f64 	%fd506, %fd343, %fd130;
	div.rn.f64 	%fd507, %fd506, %fd82;
	sub.f64 	%fd508, %fd505, %fd507;
	mul.f64 	%fd509, %fd47, %fd362;
	div.rn.f64 	%fd510, %fd509, %fd89;
	sub.f64 	%fd511, %fd83, %fd510;
	mul.f64 	%fd512, %fd1, %fd511;
	mul.f64 	%fd513, %fd512, %fd67;
	sub.f64 	%fd514, %fd508, %fd513;
	fma.rn.f64 	%fd515, %fd91, %fd514, %fd503;
	mul.f64 	%fd516, %fd349, %fd130;
	div.rn.f64 	%fd517, %fd516, %fd82;
	mul.f64 	%fd518, %fd370, %fd130;
	div.rn.f64 	%fd519, %fd518, %fd82;
	add.f64 	%fd520, %fd517, %fd519;
	mul.f64 	%fd521, %fd47, %fd374;
	div.rn.f64 	%fd522, %fd521, %fd89;
	sub.f64 	%fd523, %fd83, %fd522;
	mul.f64 	%fd524, %fd523, 0d4008000000000000;
	fma.rn.f64 	%fd525, %fd524, %fd67, %fd520;
	mul.f64 	%fd526, %fd178, %fd525;
	fma.rn.f64 	%fd527, %fd95, %fd526, %fd515;
	div.rn.f64 	%fd528, %fd65, %fd89;
	add.f64 	%fd529, %fd528, %fd528;
	mul.f64 	%fd530, %fd47, %fd386;
	div.rn.f64 	%fd531, %fd530, %fd318;
	sub.f64 	%fd532, %fd316, %fd531;
	fma.rn.f64 	%fd533, %fd532, %fd67, %fd529;
	mul.f64 	%fd534, %fd5, %fd533;
	mul.f64 	%fd535, %fd338, %fd534;
	sub.f64 	%fd536, %fd527, %fd535;
	mul.f64 	%fd537, %fd447, %fd131;
	div.rn.f64 	%fd538, %fd537, %fd57;
	mul.f64 	%fd539, %fd47, %fd396;
	div.rn.f64 	%fd540, %fd539, %fd63;
	fma.rn.f64 	%fd541, %fd540, %fd67, %fd538;
	mul.f64 	%fd542, %fd48, %fd130;
	div.rn.f64 	%fd543, %fd542, %fd57;
	mul.f64 	%fd544, %fd402, %fd47;
	div.rn.f64 	%fd545, %fd544, %fd63;
	mul.f64 	%fd546, %fd545, %fd67;
	sub.f64 	%fd547, %fd543, %fd546;
	mul.f64 	%fd548, %fd178, %fd547;
	mul.f64 	%fd549, %fd75, %fd548;
	fma.rn.f64 	%fd550, %fd70, %fd541, %fd549;
	mul.f64 	%fd551, %fd461, %fd131;
	div.rn.f64 	%fd552, %fd551, %fd82;
	mul.f64 	%fd553, %fd396, %fd130;
	div.rn.f64 	%fd554, %fd553, %fd82;
	sub.f64 	%fd555, %fd552, %fd554;
	mul.f64 	%fd556, %fd415, %fd47;
	div.rn.f64 	%fd557, %fd556, %fd89;
	mul.f64 	%fd558, %fd1, %fd557;
	fma.rn.f64 	%fd559, %fd558, %fd67, %fd555;
	fma.rn.f64 	%fd560, %fd91, %fd559, %fd550;
	mul.f64 	%fd561, %fd349, %fd131;
	div.rn.f64 	%fd562, %fd561, %fd82;
	mul.f64 	%fd563, %fd423, %fd130;
	div.rn.f64 	%fd564, %fd563, %fd82;
	add.f64 	%fd565, %fd562, %fd564;
	mul.f64 	%fd566, %fd427, %fd47;
	div.rn.f64 	%fd567, %fd566, %fd89;
	mul.f64 	%fd568, %fd567, 0d4008000000000000;
	mul.f64 	%fd569, %fd568, %fd67;
	sub.f64 	%fd570, %fd565, %fd569;
	mul.f64 	%fd571, %fd178, %fd570;
	fma.rn.f64 	%fd572, %fd95, %fd571, %fd560;
	mul.f64 	%fd573, %fd47, %fd131;
	div.rn.f64 	%fd574, %fd573, %fd89;
	div.rn.f64 	%fd575, %fd542, %fd89;
	add.f64 	%fd576, %fd574, %fd575;
	mul.f64 	%fd577, %fd439, %fd47;
	div.rn.f64 	%fd578, %fd577, %fd318;
	mul.f64 	%fd579, %fd578, %fd67;
	sub.f64 	%fd580, %fd576, %fd579;
	mul.f64 	%fd581, %fd5, %fd580;
	mul.f64 	%fd582, %fd338, %fd581;
	sub.f64 	%fd583, %fd572, %fd582;
	mul.f64 	%fd584, %fd177, %fd48;
	mul.f64 	%fd585, %fd584, %fd129;
	div.rn.f64 	%fd586, %fd585, %fd57;
	mul.f64 	%fd587, %fd58, %fd48;
	div.rn.f64 	%fd588, %fd587, %fd63;
	fma.rn.f64 	%fd589, %fd588, %fd67, %fd586;
	div.rn.f64 	%fd590, %fd435, %fd57;
	mul.f64 	%fd591, %fd72, %fd48;
	div.rn.f64 	%fd592, %fd591, %fd63;
	mul.f64 	%fd593, %fd592, %fd67;
	sub.f64 	%fd594, %fd590, %fd593;
	mul.f64 	%fd595, %fd178, %fd594;
	mul.f64 	%fd596, %fd75, %fd595;
	fma.rn.f64 	%fd597, %fd70, %fd589, %fd596;
	mul.f64 	%fd598, %fd4, %fd48;
	mul.f64 	%fd599, %fd598, %fd129;
	div.rn.f64 	%fd600, %fd599, %fd82;
	mul.f64 	%fd601, %fd58, %fd131;
	div.rn.f64 	%fd602, %fd601, %fd82;
	sub.f64 	%fd603, %fd600, %fd602;
	mul.f64 	%fd604, %fd84, %fd48;
	div.rn.f64 	%fd605, %fd604, %fd89;
	mul.f64 	%fd606, %fd1, %fd605;
	fma.rn.f64 	%fd607, %fd606, %fd67, %fd603;
	fma.rn.f64 	%fd608, %fd91, %fd607, %fd597;
	mul.f64 	%fd609, %fd402, %fd129;
	div.rn.f64 	%fd610, %fd609, %fd82;
	mul.f64 	%fd611, %fd92, %fd131;
	div.rn.f64 	%fd612, %fd611, %fd82;
	add.f64 	%fd613, %fd610, %fd612;
	mul.f64 	%fd614, %fd93, %fd48;
	div.rn.f64 	%fd615, %fd614, %fd89;
	mul.f64 	%fd616, %fd615, 0d4008000000000000;
	mul.f64 	%fd617, %fd616, %fd67;
	sub.f64 	%fd618, %fd613, %fd617;
	mul.f64 	%fd619, %fd178, %fd618;
	fma.rn.f64 	%fd620, %fd95, %fd619, %fd608;
	mul.f64 	%fd621, %fd317, %fd48;
	div.rn.f64 	%fd622, %fd621, %fd318;
	mul.f64 	%fd623, %fd622, %fd67;
	sub.f64 	%fd624, %fd438, %fd623;
	mul.f64 	%fd625, %fd5, %fd624;
	mul.f64 	%fd626, %fd338, %fd625;
	sub.f64 	%fd627, %fd620, %fd626;
	mul.f64 	%fd628, %fd584, %fd130;
	div.rn.f64 	%fd629, %fd628, %fd57;
	mul.f64 	%fd630, %fd343, %fd48;
	div.rn.f64 	%fd631, %fd630, %fd63;
	fma.rn.f64 	%fd632, %fd631, %fd67, %fd629;
	div.rn.f64 	%fd633, %fd573, %fd57;
	mul.f64 	%fd634, %fd349, %fd48;
	div.rn.f64 	%fd635, %fd634, %fd63;
	mul.f64 	%fd636, %fd635, %fd67;
	sub.f64 	%fd637, %fd633, %fd636;
	mul.f64 	%fd638, %fd178, %fd637;
	mul.f64 	%fd639, %fd75, %fd638;
	fma.rn.f64 	%fd640, %fd70, %fd632, %fd639;
	mul.f64 	%fd641, %fd598, %fd130;
	div.rn.f64 	%fd642, %fd641, %fd82;
	mul.f64 	%fd643, %fd343, %fd131;
	div.rn.f64 	%fd644, %fd643, %fd82;
	sub.f64 	%fd645, %fd642, %fd644;
	mul.f64 	%fd646, %fd362, %fd48;
	div.rn.f64 	%fd647, %fd646, %fd89;
	mul.f64 	%fd648, %fd1, %fd647;
	fma.rn.f64 	%fd649, %fd648, %fd67, %fd645;
	fma.rn.f64 	%fd650, %fd91, %fd649, %fd640;
	mul.f64 	%fd651, %fd402, %fd130;
	div.rn.f64 	%fd652, %fd651, %fd82;
	mul.f64 	%fd653, %fd370, %fd131;
	div.rn.f64 	%fd654, %fd653, %fd82;
	add.f64 	%fd655, %fd652, %fd654;
	mul.f64 	%fd656, %fd374, %fd48;
	div.rn.f64 	%fd657, %fd656, %fd89;
	mul.f64 	%fd658, %fd657, 0d4008000000000000;
	mul.f64 	%fd659, %fd658, %fd67;
	sub.f64 	%fd660, %fd655, %fd659;
	mul.f64 	%fd661, %fd178, %fd660;
	fma.rn.f64 	%fd662, %fd95, %fd661, %fd650;
	mul.f64 	%fd663, %fd386, %fd48;
	div.rn.f64 	%fd664, %fd663, %fd318;
	mul.f64 	%fd665, %fd664, %fd67;
	sub.f64 	%fd666, %fd576, %fd665;
	mul.f64 	%fd667, %fd5, %fd666;
	mul.f64 	%fd668, %fd338, %fd667;
	sub.f64 	%fd669, %fd662, %fd668;
	mul.f64 	%fd670, %fd584, %fd131;
	div.rn.f64 	%fd671, %fd670, %fd57;
	mul.f64 	%fd672, %fd48, %fd396;
	div.rn.f64 	%fd673, %fd672, %fd63;
	fma.rn.f64 	%fd674, %fd673, %fd67, %fd671;
	div.rn.f64 	%fd675, %fd66, %fd57;
	mul.f64 	%fd676, %fd48, %fd402;
	div.rn.f64 	%fd677, %fd676, %fd63;
	sub.f64 	%fd678, %fd71, %fd677;
	fma.rn.f64 	%fd679, %fd678, %fd67, %fd675;
	mul.f64 	%fd680, %fd178, %fd679;
	mul.f64 	%fd681, %fd75, %fd680;
	fma.rn.f64 	%fd682, %fd70, %fd674, %fd681;
	mul.f64 	%fd683, %fd598, %fd131;
	div.rn.f64 	%fd684, %fd683, %fd82;
	mul.f64 	%fd685, %fd396, %fd131;
	div.rn.f64 	%fd686, %fd685, %fd82;
	sub.f64 	%fd687, %fd684, %fd686;
	mul.f64 	%fd688, %fd48, %fd415;
	div.rn.f64 	%fd689, %fd688, %fd89;
	sub.f64 	%fd690, %fd83, %fd689;
	mul.f64 	%fd691, %fd1, %fd690;
	mul.f64 	%fd692, %fd691, %fd67;
	sub.f64 	%fd693, %fd687, %fd692;
	fma.rn.f64 	%fd694, %fd91, %fd693, %fd682;
	mul.f64 	%fd695, %fd402, %fd131;
	div.rn.f64 	%fd696, %fd695, %fd82;
	mul.f64 	%fd697, %fd423, %fd131;
	div.rn.f64 	%fd698, %fd697, %fd82;
	add.f64 	%fd699, %fd696, %fd698;
	mul.f64 	%fd700, %fd48, %fd427;
	div.rn.f64 	%fd701, %fd700, %fd89;
	sub.f64 	%fd702, %fd83, %fd701;
	mul.f64 	%fd703, %fd702, 0d4008000000000000;
	fma.rn.f64 	%fd704, %fd703, %fd67, %fd699;
	mul.f64 	%fd705, %fd178, %fd704;
	fma.rn.f64 	%fd706, %fd95, %fd705, %fd694;
	div.rn.f64 	%fd707, %fd66, %fd89;
	add.f64 	%fd708, %fd707, %fd707;
	mul.f64 	%fd709, %fd48, %fd439;
	div.rn.f64 	%fd710, %fd709, %fd318;
	sub.f64 	%fd711, %fd316, %fd710;
	fma.rn.f64 	%fd712, %fd711, %fd67, %fd708;
	mul.f64 	%fd713, %fd5, %fd712;
	mul.f64 	%fd714, %fd338, %fd713;
	sub.f64 	%fd715, %fd706, %fd714;
	fma.rn.f64 	%fd716, %fd42, %fd132, %fd141;
	fma.rn.f64 	%fd717, %fd43, %fd133, %fd716;
	fma.rn.f64 	%fd718, %fd44, %fd134, %fd717;
	fma.rn.f64 	%fd719, %fd42, %fd135, %fd142;
	fma.rn.f64 	%fd720, %fd43, %fd136, %fd719;
	fma.rn.f64 	%fd721, %fd44, %fd137, %fd720;
	fma.rn.f64 	%fd722, %fd42, %fd138, %fd143;
	fma.rn.f64 	%fd723, %fd43, %fd139, %fd722;
	fma.rn.f64 	%fd724, %fd44, %fd140, %fd723;
	mul.f64 	%fd725, %fd721, %fd158;
	fma.rn.f64 	%fd726, %fd718, %fd157, %fd725;
	fma.rn.f64 	%fd727, %fd724, %fd159, %fd726;
	mul.f64 	%fd728, %fd727, %fd340;
	mul.f64 	%fd729, %fd727, %fd393;
	mul.f64 	%fd730, %fd727, %fd446;
	mul.f64 	%fd731, %fd727, %fd490;
	mul.f64 	%fd732, %fd727, %fd536;
	mul.f64 	%fd733, %fd727, %fd583;
	mul.f64 	%fd734, %fd727, %fd627;
	mul.f64 	%fd735, %fd727, %fd669;
	mul.f64 	%fd736, %fd727, %fd715;
	mul.f64 	%fd737, %fd45, %fd153;
	mul.f64 	%fd738, %fd737, %fd164;
	fma.rn.f64 	%fd835, %fd728, %fd738, %fd835;
	fma.rn.f64 	%fd834, %fd729, %fd738, %fd834;
	fma.rn.f64 	%fd833, %fd730, %fd738, %fd833;
	fma.rn.f64 	%fd832, %fd731, %fd738, %fd832;
	fma.rn.f64 	%fd831, %fd732, %fd738, %fd831;
	fma.rn.f64 	%fd830, %fd733, %fd738, %fd830;
	fma.rn.f64 	%fd829, %fd734, %fd738, %fd829;
	fma.rn.f64 	%fd828, %fd735, %fd738, %fd828;
	fma.rn.f64 	%fd827, %fd736, %fd738, %fd827;
	add.s32 	%r192, %r192, 1;
	setp.ne.s32 	%p105, %r192, 0;
	add.s64 	%rd112, %rd112, 8;
	add.s32 	%r191, %r191, 1;
	@%p105 bra 	$L__BB0_6;
	mov.u32 	%r167, matrixSubBlock;
	mad.lo.s32 	%r168, %r1, 72, %r167;
	st.shared.f64 	[%r168], %fd835;
	st.shared.f64 	[%r168+8], %fd834;
	st.shared.f64 	[%r168+16], %fd833;
	st.shared.f64 	[%r168+24], %fd832;
	st.shared.f64 	[%r168+32], %fd831;
	st.shared.f64 	[%r168+40], %fd830;
	st.shared.f64 	[%r168+48], %fd829;
	st.shared.f64 	[%r168+56], %fd828;
	st.shared.f64 	[%r168+64], %fd827;
$L__BB0_33:
	add.s32 	%r190, %r190, 1;
	cvt.rn.f64.u32 	%fd739, %r190;
	setp.gt.f64 	%p106, %fd180, %fd739;
	@%p106 bra 	$L__BB0_4;
$L__BB0_34:
	add.s32 	%r189, %r189, 1;
	setp.eq.s32 	%p107, %r189, 3;
	@%p107 bra 	$L__BB0_35;
	bra.uni 	$L__BB0_2;
$L__BB0_35:
	bar.sync 	0;
	mov.u32 	%r193, %ntid.x;
	setp.lt.u32 	%p108, %r193, 2;
	@%p108 bra 	$L__BB0_40;
	mov.u32 	%r169, matrixSubBlock;
	mad.lo.s32 	%r170, %r1, 72, %r169;
$L__BB0_37:
	shr.u32 	%r31, %r193, 1;
	setp.ge.u32 	%p109, %r1, %r31;
	@%p109 bra 	$L__BB0_39;
	mad.lo.s32 	%r171, %r31, 72, %r170;
	ld.shared.f64 	%fd740, [%r171];
	ld.shared.f64 	%fd741, [%r170];
	add.f64 	%fd742, %fd740, %fd741;
	st.shared.f64 	[%r170], %fd742;
	ld.shared.f64 	%fd743, [%r171+8];
	ld.shared.f64 	%fd744, [%r170+8];
	add.f64 	%fd745, %fd743, %fd744;
	st.shared.f64 	[%r170+8], %fd745;
	ld.shared.f64 	%fd746, [%r171+16];
	ld.shared.f64 	%fd747, [%r170+16];
	add.f64 	%fd748, %fd746, %fd747;
	st.shared.f64 	[%r170+16], %fd748;
	ld.shared.f64 	%fd749, [%r171+24];
	ld.shared.f64 	%fd750, [%r170+24];
	add.f64 	%fd751, %fd749, %fd750;
	st.shared.f64 	[%r170+24], %fd751;
	ld.shared.f64 	%fd752, [%r171+32];
	ld.shared.f64 	%fd753, [%r170+32];
	add.f64 	%fd754, %fd752, %fd753;
	st.shared.f64 	[%r170+32], %fd754;
	ld.shared.f64 	%fd755, [%r171+40];
	ld.shared.f64 	%fd756, [%r170+40];
	add.f64 	%fd757, %fd755, %fd756;
	st.shared.f64 	[%r170+40], %fd757;
	ld.shared.f64 	%fd758, [%r171+48];
	ld.shared.f64 	%fd759, [%r170+48];
	add.f64 	%fd760, %fd758, %fd759;
	st.shared.f64 	[%r170+48], %fd760;
	ld.shared.f64 	%fd761, [%r171+56];
	ld.shared.f64 	%fd762, [%r170+56];
	add.f64 	%fd763, %fd761, %fd762;
	st.shared.f64 	[%r170+56], %fd763;
	ld.shared.f64 	%fd764, [%r171+64];
	ld.shared.f64 	%fd765, [%r170+64];
	add.f64 	%fd766, %fd764, %fd765;
	st.shared.f64 	[%r170+64], %fd766;
$L__BB0_39:
	bar.sync 	0;
	setp.gt.u32 	%p110, %r193, 3;
	mov.u32 	%r193, %r31;
	@%p110 bra 	$L__BB0_37;
$L__BB0_40:
	setp.ne.s32 	%p111, %r1, 0;
	@%p111 bra 	$L__BB0_59;
	ld.param.u64 	%rd102, [_Z12kernelPPNEWPPdddddddPKdS1_S1_S1_S1_S1_iS1_S1_S1_PKiS1_S1__param_0];
	cvta.to.global.u64 	%rd9, %rd102;
	mov.u32 	%r32, %nctaid.y;
	mov.u32 	%r172, %ctaid.x;
	mul.lo.s32 	%r173, %r172, %r32;
	mov.f64 	%fd767, 0d4024000000000000;
	{
	.reg .b32 %temp; 
	mov.b64 	{%temp, %r174}, %fd767;
	}
	mov.f64 	%fd768, 0dC02C000000000000;
	{
	.reg .b32 %temp; 
	mov.b64 	{%temp, %r175}, %fd768;
	}
	and.b32  	%r177, %r175, 2146435072;
	setp.eq.s32 	%p112, %r177, 1074790400;
	{ // callseq 9, 0
	.param .b64 param0;
	st.param.f64 	[param0], 0d4024000000000000;
	.param .b64 param1;
	st.param.f64 	[param1], 0dC02C000000000000;
	.param .b64 retval0;
	call.uni (retval0), 
	__internal_accurate_pow, 
	(
	param0, 
	param1
	);
	ld.param.f64 	%fd769, [retval0];
	} // callseq 9
	setp.lt.s32 	%p113, %r174, 0;
	neg.f64 	%fd771, %fd769;
	selp.f64 	%fd772, %fd771, %fd769, %p112;
	selp.f64 	%fd165, %fd772, %fd769, %p113;
	mov.u32 	%r178, %ctaid.y;
	mad.lo.s32 	%r33, %r173, 3, %r178;
	ld.shared.f64 	%fd166, [matrixSubBlock];
	abs.f64 	%fd773, %fd166;
	setp.leu.f64 	%p114, %fd773, %fd165;
	@%p114 bra 	$L__BB0_43;
	ld.param.f64 	%fd809, [_Z12kernelPPNEWPPdddddddPKdS1_S1_S1_S1_S1_iS1_S1_S1_PKiS1_S1__param_5];
	mul.lo.s32 	%r179, %r33, 3;
	div.rn.f64 	%fd774, %fd166, %fd809;
	mul.wide.u32 	%rd84, %r179, 8;
	add.s64 	%rd85, %rd9, %rd84;
	ld.global.f64 	%fd775, [%rd85];
	add.f64 	%fd776, %fd775, %fd774;
	st.global.f64 	[%rd85], %fd776;
$L__BB0_43:
	add.s32 	%r34, %r33, %r32;
	ld.shared.f64 	%fd167, [matrixSubBlock+8];
	abs.f64 	%fd777, %fd167;
	setp.leu.f64 	%p115, %fd777, %fd165;
	@%p115 bra 	$L__BB0_45;
	ld.param.f64 	%fd810, [_Z12kernelPPNEWPPdddddddPKdS1_S1_S1_S1_S1_iS1_S1_S1_PKiS1_S1__param_5];
	mul.lo.s32 	%r180, %r34, 3;
	div.rn.f64 	%fd778, %fd167, %fd810;
	mul.wide.u32 	%rd86, %r180, 8;
	add.s64 	%rd87, %rd9, %rd86;
	ld.global.f64 	%fd779, [%rd87];
	add.f64 	%fd780, %fd779, %fd778;
	st.global.f64 	[%rd87], %fd780;
$L__BB0_45:
	add.s32 	%r35, %r34, %r32;
	ld.shared.f64 	%fd168, [matrixSubBlock+16];
	abs.f64 	%fd781, %fd168;
	setp.leu.f64 	%p116, %fd781, %fd165;
	@%p116 bra 	$L__BB0_47;
	ld.param.f64 	%fd811, [_Z12kernelPPNEWPPdddddddPKdS1_S1_S1_S1_S1_iS1_S1_S1_PKiS1_S1__param_5];
	mul.lo.s32 	%r181, %r35, 3;
	div.rn.f64 	%fd782, %fd168, %fd811;
	mul.wide.u32 	%rd88, %r181, 8;
	add.s64 	%rd89, %rd9, %rd88;
	ld.global.f64 	%fd783, [%rd89];
	add.f64 	%fd784, %fd783, %fd782;
	st.global.f64 	[%rd89], %fd784;
$L__BB0_47:
	ld.shared.f64 	%fd169, [matrixSubBlock+24];
	abs.f64 	%fd785, %fd169;
	setp.leu.f64 	%p117, %fd785, %fd165;
	@%p117 bra 	$L__BB0_49;
	ld.param.f64 	%fd812, [_Z12kernelPPNEWPPdddddddPKdS1_S1_S1_S1_S1_iS1_S1_S1_PKiS1_S1__param_5];
	mad.lo.s32 	%r182, %r33, 3, 1;
	div.rn.f64 	%fd786, %fd169, %fd812;
	mul.wide.u32 	%rd90, %r182, 8;
	add.s64 	%rd91, %rd9, %rd90;
	ld.global.f64 	%fd787, [%rd91];
	add.f64 	%fd788, %fd787, %fd786;
	st.global.f64 	[%rd91], %fd788;
$L__BB0_49:
	ld.shared.f64 	%fd170, [matrixSubBlock+32];
	abs.f64 	%fd789, %fd170;
	setp.leu.f64 	%p118, %fd789, %fd165;
	@%p118 bra 	$L__BB0_51;
	ld.param.f64 	%fd813, [_Z12kernelPPNEWPPdddddddPKdS1_S1_S1_S1_S1_iS1_S1_S1_PKiS1_S1__param_5];
	mad.lo.s32 	%r183, %r34, 3, 1;
	div.rn.f64 	%fd790, %fd170, %fd813;
	mul.wide.u32 	%rd92, %r183, 8;
	add.s64 	%rd93, %rd9, %rd92;
	ld.global.f64 	%fd791, [%rd93];
	add.f64 	%fd792, %fd791, %fd790;
	st.global.f64 	[%rd93], %fd792;
$L__BB0_51:
	ld.shared.f64 	%fd171, [matrixSubBlock+40];
	abs.f64 	%fd793, %fd171;
	setp.leu.f64 	%p119, %fd793, %fd165;
	@%p119 bra 	$L__BB0_53;
	ld.param.f64 	%fd814, [_Z12kernelPPNEWPPdddddddPKdS1_S1_S1_S1_S1_iS1_S1_S1_PKiS1_S1__param_5];
	mad.lo.s32 	%r184, %r35, 3, 1;
	div.rn.f64 	%fd794, %fd171, %fd814;
	mul.wide.u32 	%rd94, %r184, 8;
	add.s64 	%rd95, %rd9, %rd94;
	ld.global.f64 	%fd795, [%rd95];
	add.f64 	%fd796, %fd795, %fd794;
	st.global.f64 	[%rd95], %fd796;
$L__BB0_53:
	ld.shared.f64 	%fd172, [matrixSubBlock+48];
	abs.f64 	%fd797, %fd172;
	setp.leu.f64 	%p120, %fd797, %fd165;
	@%p120 bra 	$L__BB0_55;
	ld.param.f64 	%fd815, [_Z12kernelPPNEWPPdddddddPKdS1_S1_S1_S1_S1_iS1_S1_S1_PKiS1_S1__param_5];
	mad.lo.s32 	%r185, %r33, 3, 2;
	div.rn.f64 	%fd798, %fd172, %fd815;
	mul.wide.u32 	%rd96, %r185, 8;
	add.s64 	%rd97, %rd9, %rd96;
	ld.global.f64 	%fd799, [%rd97];
	add.f64 	%fd800, %fd799, %fd798;
	st.global.f64 	[%rd97], %fd800;
$L__BB0_55:
	ld.shared.f64 	%fd173, [matrixSubBlock+56];
	abs.f64 	%fd801, %fd173;
	setp.leu.f64 	%p121, %fd801, %fd165;
	@%p121 bra 	$L__BB0_57;
	ld.param.f64 	%fd816, [_Z12kernelPPNEWPPdddddddPKdS1_S1_S1_S1_S1_iS1_S1_S1_PKiS1_S1__param_5];
	mad.lo.s32 	%r186, %r34, 3, 2;
	div.rn.f64 	%fd802, %fd173, %fd816;
	mul.wide.u32 	%rd98, %r186, 8;
	add.s64 	%rd99, %rd9, %rd98;
	ld.global.f64 	%fd803, [%rd99];
	add.f64 	%fd804, %fd803, %fd802;
	st.global.f64 	[%rd99], %fd804;
$L__BB0_57:
	ld.shared.f64 	%fd174, [matrixSubBlock+64];
	abs.f64 	%fd805, %fd174;
	setp.leu.f64 	%p122, %fd805, %fd165;
	@%p122 bra 	$L__BB0_59;
	ld.param.f64 	%fd817, [_Z12kernelPPNEWPPdddddddPKdS1_S1_S1_S1_S1_iS1_S1_S1_PKiS1_S1__param_5];
	mad.lo.s32 	%r187, %r35, 3, 2;
	div.rn.f64 	%fd806, %fd174, %fd817;
	mul.wide.u32 	%rd100, %r187, 8;
	add.s64 	%rd101, %rd9, %rd100;
	ld.global.f64 	%fd807, [%rd101];
	add.f64 	%fd808, %fd807, %fd806;
	st.global.f64 	[%rd101], %fd808;
$L__BB0_59:
	ret;

}
.func  (.param .b64 func_retval0) __internal_accurate_pow(
	.param .b64 __internal_accurate_pow_param_0,
	.param .b64 __internal_accurate_pow_param_1
)
{
	.reg .pred 	%p<8>;
	.reg .b32 	%r<49>;
	.reg .b32 	%f<3>;
	.reg .b64 	%fd<109>;

	ld.param.f64 	%fd10, [__internal_accurate_pow_param_0];
	ld.param.f64 	%fd11, [__internal_accurate_pow_param_1];
	{
	.reg .b32 %temp; 
	mov.b64 	{%temp, %r46}, %fd10;
	}
	{
	.reg .b32 %temp; 
	mov.b64 	{%r45, %temp}, %fd10;
	}
	shr.u32 	%r47, %r46, 20;
	setp.gt.u32 	%p1, %r46, 1048575;
	@%p1 bra 	$L__BB1_2;
	mul.f64 	%fd12, %fd10, 0d4350000000000000;
	{
	.reg .b32 %temp; 
	mov.b64 	{%temp, %r46}, %fd12;
	}
	{
	.reg .b32 %temp; 
	mov.b64 	{%r45, %temp}, %fd12;
	}
	shr.u32 	%r16, %r46, 20;
	add.s32 	%r47, %r16, -54;
$L__BB1_2:
	add.s32 	%r48, %r47, -1023;
	and.b32  	%r17, %r46, -2146435073;
	or.b32  	%r18, %r17, 1072693248;
	mov.b64 	%fd107, {%r45, %r18};
	setp.lt.u32 	%p2, %r18, 1073127583;
	@%p2 bra 	$L__BB1_4;
	{
	.reg .b32 %temp; 
	mov.b64 	{%r19, %temp}, %fd107;
	}
	{
	.reg .b32 %temp; 
	mov.b64 	{%temp, %r20}, %fd107;
	}
	add.s32 	%r21, %r20, -1048576;
	mov.b64 	%fd107, {%r19, %r21};
	add.s32 	%r48, %r47, -1022;
$L__BB1_4:
	add.f64 	%fd13, %fd107, 0dBFF0000000000000;
	add.f64 	%fd14, %fd107, 0d3FF0000000000000;
	rcp.approx.ftz.f64 	%fd15, %fd14;
	neg.f64 	%fd16, %fd14;
	fma.rn.f64 	%fd17, %fd16, %fd15, 0d3FF0000000000000;
	fma.rn.f64 	%fd18, %fd17, %fd17, %fd17;
	fma.rn.f64 	%fd19, %fd18, %fd15, %fd15;
	mul.f64 	%fd20, %fd13, %fd19;
	fma.rn.f64 	%fd21, %fd13, %fd19, %fd20;
	mul.f64 	%fd22, %fd21, %fd21;
	fma.rn.f64 	%fd23, %fd22, 0d3EB0F5FF7D2CAFE2, 0d3ED0F5D241AD3B5A;
	fma.rn.f64 	%fd24, %fd23, %fd22, 0d3EF3B20A75488A3F;
	fma.rn.f64 	%fd25, %fd24, %fd22, 0d3F1745CDE4FAECD5;
	fma.rn.f64 	%fd26, %fd25, %fd22, 0d3F3C71C7258A578B;
	fma.rn.f64 	%fd27, %fd26, %fd22, 0d3F6249249242B910;
	fma.rn.f64 	%fd28, %fd27, %fd22, 0d3F89999999999DFB;
	sub.f64 	%fd29, %fd13, %fd21;
	add.f64 	%fd30, %fd29, %fd29;
	neg.f64 	%fd31, %fd21;
	fma.rn.f64 	%fd32, %fd31, %fd13, %fd30;
	mul.f64 	%fd33, %fd19, %fd32;
	fma.rn.f64 	%fd34, %fd22, %fd28, 0d3FB5555555555555;
	mov.f64 	%fd35, 0d3FB5555555555555;
	sub.f64 	%fd36, %fd35, %fd34;
	fma.rn.f64 	%fd37, %fd22, %fd28, %fd36;
	add.f64 	%fd38, %fd37, 0dBC46A4CB00B9E7B0;
	add.f64 	%fd39, %fd34, %fd38;
	sub.f64 	%fd40, %fd34, %fd39;
	add.f64 	%fd41, %fd38, %fd40;
	mul.rn.f64 	%fd42, %fd21, %fd21;
	neg.f64 	%fd43, %fd42;
	fma.rn.f64 	%fd44, %fd21, %fd21, %fd43;
	{
	.reg .b32 %temp; 
	mov.b64 	{%r22, %temp}, %fd33;
	}
	{
	.reg .b32 %temp; 
	mov.b64 	{%temp, %r23}, %fd33;
	}
	add.s32 	%r24, %r23, 1048576;
	mov.b64 	%fd45, {%r22, %r24};
	fma.rn.f64 	%fd46, %fd21, %fd45, %fd44;
	mul.rn.f64 	%fd47, %fd42, %fd21;
	neg.f64 	%fd48, %fd47;
	fma.rn.f64 	%fd49, %fd42, %fd21, %fd48;
	fma.rn.f64 	%fd50, %fd42, %fd33, %fd49;
	fma.rn.f64 	%fd51, %fd46, %fd21, %fd50;
	mul.rn.f64 	%fd52, %fd39, %fd47;
	neg.f64 	%fd53, %fd52;
	fma.rn.f64 	%fd54, %fd39, %fd47, %fd53;
	fma.rn.f64 	%fd55, %fd39, %fd51, %fd54;
	fma.rn.f64 	%fd56, %fd41, %fd47, %fd55;
	add.f64 	%fd57, %fd52, %fd56;
	sub.f64 	%fd58, %fd52, %fd57;
	add.f64 	%fd59, %fd56, %fd58;
	add.f64 	%fd60, %fd21, %fd57;
	sub.f64 	%fd61, %fd21, %fd60;
	add.f64 	%fd62, %fd57, %fd61;
	add.f64 	%fd63, %fd59, %fd62;
	add.f64 	%fd64, %fd33, %fd63;
	add.f64 	%fd65, %fd60, %fd64;
	sub.f64 	%fd66, %fd60, %fd65;
	add.f64 	%fd67, %fd64, %fd66;
	xor.b32  	%r25, %r48, -2147483648;
	mov.b32 	%r26, 1127219200;
	mov.b64 	%fd68, {%r25, %r26};
	mov.b32 	%r27, -2147483648;
	mov.b64 	%fd69, {%r27, %r26};
	sub.f64 	%fd70, %fd68, %fd69;
	fma.rn.f64 	%fd71, %fd70, 0d3FE62E42FEFA39EF, %fd65;
	fma.rn.f64 	%fd72, %fd70, 0dBFE62E42FEFA39EF, %fd71;
	sub.f64 	%fd73, %fd72, %fd65;
	sub.f64 	%fd74, %fd67, %fd73;
	fma.rn.f64 	%fd75, %fd70, 0d3C7ABC9E3B39803F, %fd74;
	add.f64 	%fd76, %fd71, %fd75;
	sub.f64 	%fd77, %fd71, %fd76;
	add.f64 	%fd78, %fd75, %fd77;
	{
	.reg .b32 %temp; 
	mov.b64 	{%temp, %r28}, %fd11;
	}
	{
	.reg .b32 %temp; 
	mov.b64 	{%r29, %temp}, %fd11;
	}
	shl.b32 	%r30, %r28, 1;
	setp.gt.u32 	%p3, %r30, -33554433;
	and.b32  	%r31, %r28, -15728641;
	selp.b32 	%r32, %r31, %r28, %p3;
	mov.b64 	%fd79, {%r29, %r32};
	mul.rn.f64 	%fd80, %fd76, %fd79;
	neg.f64 	%fd81, %fd80;
	fma.rn.f64 	%fd82, %fd76, %fd79, %fd81;
	fma.rn.f64 	%fd83, %fd78, %fd79, %fd82;
	add.f64 	%fd4, %fd80, %fd83;
	sub.f64 	%fd84, %fd80, %fd4;
	add.f64 	%fd5, %fd83, %fd84;
	fma.rn.f64 	%fd85, %fd4, 0d3FF71547652B82FE, 0d4338000000000000;
	{
	.reg .b32 %temp; 
	mov.b64 	{%r13, %temp}, %fd85;
	}
	mov.f64 	%fd86, 0dC338000000000000;
	add.rn.f64 	%fd87, %fd85, %fd86;
	fma.rn.f64 	%fd88, %fd87, 0dBFE62E42FEFA39EF, %fd4;
	fma.rn.f64 	%fd89, %fd87, 0dBC7ABC9E3B39803F, %fd88;
	fma.rn.f64 	%fd90, %fd89, 0d3E5ADE1569CE2BDF, 0d3E928AF3FCA213EA;
	fma.rn.f64 	%fd91, %fd90, %fd89, 0d3EC71DEE62401315;
	fma.rn.f64 	%fd92, %fd91, %fd89, 0d3EFA01997C89EB71;
	fma.rn.f64 	%fd93, %fd92, %fd89, 0d3F2A01A014761F65;
	fma.rn.f64 	%fd94, %fd93, %fd89, 0d3F56C16C1852B7AF;
	fma.rn.f64 	%fd95, %fd94, %fd89, 0d3F81111111122322;
	fma.rn.f64 	%fd96, %fd95, %fd89, 0d3FA55555555502A1;
	fma.rn.f64 	%fd97, %fd96, %fd89, 0d3FC5555555555511;
	fma.rn.f64 	%fd98, %fd97, %fd89, 0d3FE000000000000B;
	fma.rn.f64 	%fd99, %fd98, %fd89, 0d3FF0000000000000;
	fma.rn.f64 	%fd100, %fd99, %fd89, 0d3FF0000000000000;
	{
	.reg .b32 %temp; 
	mov.b64 	{%r14, %temp}, %fd100;
	}
	{
	.reg .b32 %temp; 
	mov.b64 	{%temp, %r15}, %fd100;
	}
	shl.b32 	%r33, %r13, 20;
	add.s32 	%r34, %r33, %r15;
	mov.b64 	%fd108, {%r14, %r34};
	{
	.reg .b32 %temp; 
	mov.b64 	{%temp, %r35}, %fd4;
	}
	mov.b32 	%f2, %r35;
	abs.f32 	%f1, %f2;
	setp.lt.f32 	%p4, %f1, 0f4086232B;
	@%p4 bra 	$L__BB1_7;
	setp.lt.f64 	%p5, %fd4, 0d0000000000000000;
	add.f64 	%fd101, %fd4, 0d7FF0000000000000;
	selp.f64 	%fd108, 0d0000000000000000, %fd101, %p5;
	setp.geu.f32 	%p6, %f1, 0f40874800;
	@%p6 bra 	$L__BB1_7;
	shr.u32 	%r36, %r13, 31;
	add.s32 	%r37, %r13, %r36;
	shr.s32 	%r38, %r37, 1;
	shl.b32 	%r39, %r38, 20;
	add.s32 	%r40, %r15, %r39;
	mov.b64 	%fd102, {%r14, %r40};
	sub.s32 	%r41, %r13, %r38;
	shl.b32 	%r42, %r41, 20;
	add.s32 	%r43, %r42, 1072693248;
	mov.b32 	%r44, 0;
	mov.b64 	%fd103, {%r44, %r43};
	mul.f64 	%fd108, %fd103, %fd102;
$L__BB1_7:
	abs.f64 	%fd104, %fd108;
	setp.eq.f64 	%p7, %fd104, 0d7FF0000000000000;
	fma.rn.f64 	%fd105, %fd108, %fd5, %fd108;
	selp.f64 	%fd106, %fd108, %fd105, %p7;
	st.param.f64 	[func_retval0], %fd106;
	ret;

}


// ===== COMPILED SASS (sm_100) =====

	.target	sm_100

	.elftype	@"ET_EXEC"


//--------------------- .note.nv.tkinfo           --------------------------
	.section	.note.nv.tkinfo,"",@"SHT_NOTE"
	.sectionflags	@"SHF_NOTE_NV_TKINFO"
	.tkinfo
        /*0018*/ 	.word	0x00000002
        /*0030*/ 	.string	""
        /*0030*/ 	.string	"ptxas"
        /*0030*/ 	.string	"Cuda compilation tools, release 13.0, V13.0.88"
        /*0030*/ 	.string	"Build cuda_13.0.r13.0/compiler.36424714_0"
        /*0030*/ 	.string	"-arch sm_100 -m 64 "



//--------------------- .note.nv.cuinfo           --------------------------
	.section	.note.nv.cuinfo,"",@"SHT_NOTE"
	.sectionflags	@"SHF_NOTE_NV_CUINFO"
        /*0018*/ 	.short	0x0002
        /*001a*/ 	.short	0x0064
        /*001c*/ 	.short	0x0082
	.zero		2


//--------------------- .nv.info                  --------------------------
	.section	.nv.info,"",@"SHT_CUDA_INFO"
	.align	4


	//----- nvinfo : EIATTR_REGCOUNT
	.align		4
        /*0000*/ 	.byte	0x04, 0x2f
        /*0002*/ 	.short	(.L_1 - .L_0)
	.align		4
.L_0:
        /*0004*/ 	.word	index@(_Z12kernelPPNEWPPdddddddPKdS1_S1_S1_S1_S1_iS1_S1_S1_PKiS1_S1_)
        /*0008*/ 	.word	0x000000d6


	//----- nvinfo : EIATTR_FRAME_SIZE
	.align		4
.L_1:
        /*000c*/ 	.byte	0x04, 0x11
        /*000e*/ 	.short	(.L_3 - .L_2)
	.align		4
.L_2:
        /*0010*/ 	.word	index@($_Z12kernelPPNEWPPdddddddPKdS1_S1_S1_S1_S1_iS1_S1_S1_PKiS1_S1_$__internal_accurate_pow)
        /*0014*/ 	.word	0x00000000


	//----- nvinfo : EIATTR_FRAME_SIZE
	.align		4
.L_3:
        /*0018*/ 	.byte	0x04, 0x11
        /*001a*/ 	.short	(.L_5 - .L_4)
	.align		4
.L_4:
        /*001c*/ 	.word	index@($__internal_2_$__cuda_sm20_dsqrt_rn_f64_mediumpath_v1)
        /*0020*/ 	.word	0x00000000


	//----- nvinfo : EIATTR_FRAME_SIZE
	.align		4
.L_5:
        /*0024*/ 	.byte	0x04, 0x11
        /*0026*/ 	.short	(.L_7 - .L_6)
	.align		4
.L_6:
        /*0028*/ 	.word	index@($__internal_1_$__cuda_sm20_div_rn_f64_full)
        /*002c*/ 	.word	0x00000000


	//----- nvinfo : EIATTR_FRAME_SIZE
	.align		4
.L_7:
        /*0030*/ 	.byte	0x04, 0x11
        /*0032*/ 	.short	(.L_9 - .L_8)
	.align		4
.L_8:
        /*0034*/ 	.word	index@($__internal_0_$__cuda_sm20_dblrcp_rn_slowpath_v3)
        /*0038*/ 	.word	0x00000000


	//----- nvinfo : EIATTR_FRAME_SIZE
	.align		4
.L_9:
        /*003c*/ 	.byte	0x04, 0x11
        /*003e*/ 	.short	(.L_11 - .L_10)
	.align		4
.L_10:
        /*0040*/ 	.word	index@(_Z12kernelPPNEWPPdddddddPKdS1_S1_S1_S1_S1_iS1_S1_S1_PKiS1_S1_)
        /*0044*/ 	.word	0x00000000


	//----- nvinfo : EIATTR_MIN_STACK_SIZE
	.align		4
.L_11:
        /*0048*/ 	.byte	0x04, 0x12
        /*004a*/ 	.short	(.L_13 - .L_12)
	.align		4
.L_12:
        /*004c*/ 	.word	index@(_Z12kernelPPNEWPPdddddddPKdS1_S1_S1_S1_S1_iS1_S1_S1_PKiS1_S1_)
        /*0050*/ 	.word	0x00000000
.L_13:


//--------------------- .nv.compat                --------------------------
	.section	.nv.compat,"",@"SHT_CUDA_COMPAT_INFO"
	.align	4
        /*0000*/ 	.byte	0x02, 0x09, 0x00, 0x00, 0x02, 0x02, 0x01, 0x00, 0x02, 0x05, 0x05, 0x00, 0x03, 0x07, 0x01, 0x01
        /*0010*/ 	.byte	0x02, 0x03, 0x00, 0x00, 0x02, 0x06, 0x01, 0x00, 0x04, 0x0b, 0x08, 0x00, 0x01, 0x00, 0x00, 0x00
        /*0020*/ 	.byte	0x00, 0x00, 0x00, 0x00


//--------------------- .nv.info._Z12kernelPPNEWPPdddddddPKdS1_S1_S1_S1_S1_iS1_S1_S1_PKiS1_S1_ --------------------------
	.section	.nv.info._Z12kernelPPNEWPPdddddddPKdS1_S1_S1_S1_S1_iS1_S1_S1_PKiS1_S1_,"",@"SHT_CUDA_INFO"
	.sectionflags	@""
	.align	4


	//----- nvinfo : EIATTR_CUDA_API_VERSION
	.align		4
        /*0000*/ 	.byte	0x04, 0x37
        /*0002*/ 	.short	(.L_15 - .L_14)
.L_14:
        /*0004*/ 	.word	0x00000082


	//----- nvinfo : EIATTR_KPARAM_INFO
	.align		4
.L_15:
        /*0008*/ 	.byte	0x04, 0x17
        /*000a*/ 	.short	(.L_17 - .L_16)
.L_16:
        /*000c*/ 	.word	0x00000000
        /*0010*/ 	.short	0x0013
        /*0012*/ 	.short	0x0098
        /*0014*/ 	.byte	0x00, 0xf5, 0x21, 0x00


	//----- nvinfo : EIATTR_KPARAM_INFO
	.align		4
.L_17:
        /*0018*/ 	.byte	0x04, 0x17
        /*001a*/ 	.short	(.L_19 - .L_18)
.L_18:
        /*001c*/ 	.word	0x00000000
        /*0020*/ 	.short	0x0012
        /*0022*/ 	.short	0x0090
        /*0024*/ 	.byte	0x00, 0xf5, 0x21, 0x00


	//----- nvinfo : EIATTR_KPARAM_INFO
	.align		4
.L_19:
        /*0028*/ 	.byte	0x04, 0x17
        /*002a*/ 	.short	(.L_21 - .L_20)
.L_20:
        /*002c*/ 	.word	0x00000000
        /*0030*/ 	.short	0x0011
        /*0032*/ 	.short	0x0088
        /*0034*/ 	.byte	0x00, 0xf5, 0x21, 0x00


	//----- nvinfo : EIATTR_KPARAM_INFO
	.align		4
.L_21:
        /*0038*/ 	.byte	0x04, 0x17
        /*003a*/ 	.short	(.L_23 - .L_22)
.L_22:
        /*003c*/ 	.word	0x00000000
        /*0040*/ 	.short	0x0010
        /*0042*/ 	.short	0x0080
        /*0044*/ 	.byte	0x00, 0xf5, 0x21, 0x00


	//----- nvinfo : EIATTR_KPARAM_INFO
	.align		4
.L_23:
        /*0048*/ 	.byte	0x04, 0x17
        /*004a*/ 	.short	(.L_25 - .L_24)
.L_24:
        /*004c*/ 	.word	0x00000000
        /*0050*/ 	.short	0x000f
        /*0052*/ 	.short	0x0078
        /*0054*/ 	.byte	0x00, 0xf5, 0x21, 0x00


	//----- nvinfo : EIATTR_KPARAM_INFO
	.align		4
.L_25:
        /*0058*/ 	.byte	0x04, 0x17
        /*005a*/ 	.short	(.L_27 - .L_26)
.L_26:
        /*005c*/ 	.word	0x00000000
        /*0060*/ 	.short	0x000e
        /*0062*/ 	.short	0x0070
        /*0064*/ 	.byte	0x00, 0xf5, 0x21, 0x00


	//----- nvinfo : EIATTR_KPARAM_INFO
	.align		4
.L_27:
        /*0068*/ 	.byte	0x04, 0x17
        /*006a*/ 	.short	(.L_29 - .L_28)
.L_28:
        /*006c*/ 	.word	0x00000000
        /*0070*/ 	.short	0x000d
        /*0072*/ 	.short	0x0068
        /*0074*/ 	.byte	0x00, 0xf0, 0x11, 0x00


	//----- nvinfo : EIATTR_KPARAM_INFO
	.align		4
.L_29:
        /*0078*/ 	.byte	0x04, 0x17
        /*007a*/ 	.short	(.L_31 - .L_30)
.L_30:
        /*007c*/ 	.word	0x00000000
        /*0080*/ 	.short	0x000c
        /*0082*/ 	.short	0x0060
        /*0084*/ 	.byte	0x00, 0xf5, 0x21, 0x00


	//----- nvinfo : EIATTR_KPARAM_INFO
	.align		4
.L_31:
        /*0088*/ 	.byte	0x04, 0x17
        /*008a*/ 	.short	(.L_33 - .L_32)
.L_32:
        /*008c*/ 	.word	0x00000000
        /*0090*/ 	.short	0x000b
        /*0092*/ 	.short	0x0058
        /*0094*/ 	.byte	0x00, 0xf5, 0x21, 0x00


	//----- nvinfo : EIATTR_KPARAM_INFO
	.align		4
.L_33:
        /*0098*/ 	.byte	0x04, 0x17
        /*009a*/ 	.short	(.L_35 - .L_34)
.L_34:
        /*009c*/ 	.word	0x00000000
        /*00a0*/ 	.short	0x000a
        /*00a2*/ 	.short	0x0050
        /*00a4*/ 	.byte	0x00, 0xf5, 0x21, 0x00


	//----- nvinfo : EIATTR_KPARAM_INFO
	.align		4
.L_35:
        /*00a8*/ 	.byte	0x04, 0x17
        /*00aa*/ 	.short	(.L_37 - .L_36)
.L_36:
        /*00ac*/ 	.word	0x00000000
        /*00b0*/ 	.short	0x0009
        /*00b2*/ 	.short	0x0048
        /*00b4*/ 	.byte	0x00, 0xf5, 0x21, 0x00


	//----- nvinfo : EIATTR_KPARAM_INFO
	.align		4
.L_37:
        /*00b8*/ 	.byte	0x04, 0x17
        /*00ba*/ 	.short	(.L_39 - .L_38)
.L_38:
        /*00bc*/ 	.word	0x00000000
        /*00c0*/ 	.short	0x0008
        /*00c2*/ 	.short	0x0040
        /*00c4*/ 	.byte	0x00, 0xf5, 0x21, 0x00


	//----- nvinfo : EIATTR_KPARAM_INFO
	.align		4
.L_39:
        /*00c8*/ 	.byte	0x04, 0x17
        /*00ca*/ 	.short	(.L_41 - .L_40)
.L_40:
        /*00cc*/ 	.word	0x00000000
        /*00d0*/ 	.short	0x0007
        /*00d2*/ 	.short	0x0038
        /*00d4*/ 	.byte	0x00, 0xf5, 0x21, 0x00


	//----- nvinfo : EIATTR_KPARAM_INFO
	.align		4
.L_41:
        /*00d8*/ 	.byte	0x04, 0x17
        /*00da*/ 	.short	(.L_43 - .L_42)
.L_42:
        /*00dc*/ 	.word	0x00000000
        /*00e0*/ 	.short	0x0006
        /*00e2*/ 	.short	0x0030
        /*00e4*/ 	.byte	0x00, 0xf0, 0x21, 0x00


	//----- nvinfo : EIATTR_KPARAM_INFO
	.align		4
.L_43:
        /*00e8*/ 	.byte	0x04, 0x17
        /*00ea*/ 	.short	(.L_45 - .L_44)
.L_44:
        /*00ec*/ 	.word	0x00000000
        /*00f0*/ 	.short	0x0005
        /*00f2*/ 	.short	0x0028
        /*00f4*/ 	.byte	0x00, 0xf0, 0x21, 0x00


	//----- nvinfo : EIATTR_KPARAM_INFO
	.align		4
.L_45:
        /*00f8*/ 	.byte	0x04, 0x17
        /*00fa*/ 	.short	(.L_47 - .L_46)
.L_46:
        /*00fc*/ 	.word	0x00000000
        /*0100*/ 	.short	0x0004
        /*0102*/ 	.short	0x0020
        /*0104*/ 	.byte	0x00, 0xf0, 0x21, 0x00


	//----- nvinfo : EIATTR_KPARAM_INFO
	.align		4
.L_47:
        /*0108*/ 	.byte	0x04, 0x17
        /*010a*/ 	.short	(.L_49 - .L_48)
.L_48:
        /*010c*/ 	.word	0x00000000
        /*0110*/ 	.short	0x0003
        /*0112*/ 	.short	0x0018
        /*0114*/ 	.byte	0x00, 0xf0, 0x21, 0x00


	//----- nvinfo : EIATTR_KPARAM_INFO
	.align		4
.L_49:
        /*0118*/ 	.byte	0x04, 0x17
        /*011a*/ 	.short	(.L_51 - .L_50)
.L_50:
        /*011c*/ 	.word	0x00000000
        /*0120*/ 	.short	0x0002
        /*0122*/ 	.short	0x0010
        /*0124*/ 	.byte	0x00, 0xf0, 0x21, 0x00


	//----- nvinfo : EIATTR_KPARAM_INFO
	.align		4
.L_51:
        /*0128*/ 	.byte	0x04, 0x17
        /*012a*/ 	.short	(.L_53 - .L_52)
.L_52:
        /*012c*/ 	.word	0x00000000
        /*0130*/ 	.short	0x0001
        /*0132*/ 	.short	0x0008
        /*0134*/ 	.byte	0x00, 0xf0, 0x21, 0x00


	//----- nvinfo : EIATTR_KPARAM_INFO
	.align		4
.L_53:
        /*0138*/ 	.byte	0x04, 0x17
        /*013a*/ 	.short	(.L_55 - .L_54)
.L_54:
        /*013c*/ 	.word	0x00000000
        /*0140*/ 	.short	0x0000
        /*0142*/ 	.short	0x0000
        /*0144*/ 	.byte	0x00, 0xf5, 0x21, 0x00


	//----- nvinfo : EIATTR_SPARSE_MMA_MASK
	.align		4
.L_55:
        /*0148*/ 	.byte	0x03, 0x50
        /*014a*/ 	.short	0x0000


	//----- nvinfo : EIATTR_MAXREG_COUNT
	.align		4
        /*014c*/ 	.byte	0x03, 0x1b
        /*014e*/ 	.short	0x00ff


	//----- nvinfo : EIATTR_NUM_BARRIERS
	.align		4
        /*0150*/ 	.byte	0x02, 0x4c
        /*0152*/ 	.byte	0x01
	.zero		1


	//----- nvinfo : EIATTR_MERCURY_ISA_VERSION
	.align		4
        /*0154*/ 	.byte	0x03, 0x5f
        /*0156*/ 	.short	0x0101


	//----- nvinfo : EIATTR_VRC_CTA_INIT_COUNT
	.align		4
        /*0158*/ 	.byte	0x02, 0x4a
	.zero		1
	.zero		1


	//----- nvinfo : EIATTR_EXIT_INSTR_OFFSETS
	.align		4
        /*015c*/ 	.byte	0x04, 0x1c
        /*015e*/ 	.short	(.L_57 - .L_56)


	//   ....[0]....
.L_56:
        /*0160*/ 	.word	0x0000e030


	//   ....[1]....
        /*0164*/ 	.word	0x0000f360


	//   ....[2]....
        /*0168*/ 	.word	0x0000f530


	//----- nvinfo : EIATTR_CRS_STACK_SIZE
	.align		4
.L_57:
        /*016c*/ 	.byte	0x04, 0x1e
        /*016e*/ 	.short	(.L_59 - .L_58)
.L_58:
        /*0170*/ 	.word	0x00000000


	//----- nvinfo : EIATTR_CBANK_PARAM_SIZE
	.align		4
.L_59:
        /*0174*/ 	.byte	0x03, 0x19
        /*0176*/ 	.short	0x00a0


	//----- nvinfo : EIATTR_PARAM_CBANK
	.align		4
        /*0178*/ 	.byte	0x04, 0x0a
        /*017a*/ 	.short	(.L_61 - .L_60)
	.align		4
.L_60:
        /*017c*/ 	.word	index@(.nv.constant0._Z12kernelPPNEWPPdddddddPKdS1_S1_S1_S1_S1_iS1_S1_S1_PKiS1_S1_)
        /*0180*/ 	.short	0x0380
        /*0182*/ 	.short	0x00a0


	//----- nvinfo : EIATTR_SW_WAR
	.align		4
.L_61:
        /*0184*/ 	.byte	0x04, 0x36
        /*0186*/ 	.short	(.L_63 - .L_62)
.L_62:
        /*0188*/ 	.word	0x00000008
.L_63:


//--------------------- .nv.callgraph             --------------------------
	.section	.nv.callgraph,"",@"SHT_CUDA_CALLGRAPH"
	.align	4
	.sectionentsize	8
	.align		4
        /*0000*/ 	.word	0x00000000
	.align		4
        /*0004*/ 	.word	0xffffffff
	.align		4
        /*0008*/ 	.word	0x00000000
	.align		4
        /*000c*/ 	.word	0xfffffffe
	.align		4
        /*0010*/ 	.word	0x00000000
	.align		4
        /*0014*/ 	.word	0xfffffffd
	.align		4
        /*0018*/ 	.word	0x00000000
	.align		4
        /*001c*/ 	.word	0xfffffffc


//--------------------- .text._Z12kernelPPNEWPPdddddddPKdS1_S1_S1_S1_S1_iS1_S1_S1_PKiS1_S1_ --------------------------
	.section	.text._Z12kernelPPNEWPPdddddddPKdS1_S1_S1_S1_S1_iS1_S1_S1_PKiS1_S1_,"ax",@progbits
	.align	128
        .global         _Z12kernelPPNEWPPdddddddPKdS1_S1_S1_S1_S1_iS1_S1_S1_PKiS1_S1_
        .type           _Z12kernelPPNEWPPdddddddPKdS1_S1_S1_S1_S1_iS1_S1_S1_PKiS1_S1_,@function
        .size           _Z12kernelPPNEWPPdddddddPKdS1_S1_S1_S1_S1_iS1_S1_S1_PKiS1_S1_,(.L_x_322 - _Z12kernelPPNEWPPdddddddPKdS1_S1_S1_S1_S1_iS1_S1_S1_PKiS1_S1_)
        .other          _Z12kernelPPNEWPPdddddddPKdS1_S1_S1_S1_S1_iS1_S1_S1_PKiS1_S1_,@"STO_CUDA_ENTRY STV_DEFAULT"
_Z12kernelPPNEWPPdddddddPKdS1_S1_S1_S1_S1_iS1_S1_S1_PKiS1_S1_:
.text._Z12kernelPPNEWPPdddddddPKdS1_S1_S1_S1_S1_iS1_S1_S1_PKiS1_S1_:
[----:B------:R-:W-:Y:S01]  /*0000*/  LDC R1, c[0x0][0x37c] ;  /* 0x0000df00ff017b82 */ /* 0x000fe20000000800 */
[----:B------:R-:W0:Y:S01]  /*0010*/  S2R R3, SR_CgaCtaId ;  /* 0x0000000000037919 */ /* 0x000e220000008800 */
[----:B------:R-:W1:Y:S01]  /*0020*/  LDCU UR4, c[0x0][0x3e8] ;  /* 0x00007d00ff0477ac */ /* 0x000e620008000800 */
[----:B------:R-:W-:Y:S01]  /*0030*/  MOV R0, 0x400 ;  /* 0x0000040000007802 */ /* 0x000fe20000000f00 */
[----:B------:R-:W2:Y:S01]  /*0040*/  S2R R18, SR_TID.X ;  /* 0x0000000000127919 */ /* 0x000ea20000002100 */
[----:B------:R-:W3:Y:S01]  /*0050*/  LDCU.64 UR6, c[0x0][0x3b0] ;  /* 0x00007600ff0677ac */ /* 0x000ee20008000a00 */
[----:B------:R-:W4:Y:S01]  /*0060*/  LDCU.64 UR12, c[0x0][0x358] ;  /* 0x00006b00ff0c77ac */ /* 0x000f220008000a00 */
[----:B-1----:R-:W-:Y:S01]  /*0070*/  ISETP.NE.AND P0, PT, RZ, UR4, PT ;  /* 0x00000004ff007c0c */ /* 0x002fe2000bf05270 */
[----:B------:R-:W-:Y:S01]  /*0080*/  UMOV UR4, URZ ;  /* 0x000000ff00047c82 */ /* 0x000fe20008000000 */
[----:B0-----:R-:W-:-:S11]  /*0090*/  LEA R3, R3, R0, 0x18 ;  /* 0x0000000003037211 */ /* 0x001fd600078ec0ff */
[----:B---3--:R-:W-:Y:S01]  /*00a0*/  DSETP.GEU.OR P0, PT, RZ, UR6, !P0 ;  /* 0x00000006ff007e2a */ /* 0x008fe2000c70e400 */
[----:B--2---:R-:W-:-:S05]  /*00b0*/  IMAD R3, R18, 0x48, R3 ;  /* 0x0000004812037824 */ /* 0x004fca00078e0203 */
[----:B------:R0:W-:Y:S04]  /*00c0*/  STS.64 [R3], RZ ;  /* 0x000000ff03007388 */ /* 0x0001e80000000a00 */
[----:B------:R0:W-:Y:S04]  /*00d0*/  STS.64 [R3+0x8], RZ ;  /* 0x000008ff03007388 */ /* 0x0001e80000000a00 */
[----:B------:R0:W-:Y:S04]  /*00e0*/  STS.64 [R3+0x10], RZ ;  /* 0x000010ff03007388 */ /* 0x0001e80000000a00 */
[----:B------:R0:W-:Y:S04]  /*00f0*/  STS.64 [R3+0x18], RZ ;  /* 0x000018ff03007388 */ /* 0x0001e80000000a00 */
[----:B------:R0:W-:Y:S04]  /*0100*/  STS.64 [R3+0x20], RZ ;  /* 0x000020ff03007388 */ /* 0x0001e80000000a00 */
[----:B------:R0:W-:Y:S04]  /*0110*/  STS.64 [R3+0x28], RZ ;  /* 0x000028ff03007388 */ /* 0x0001e80000000a00 */
[----:B------:R0:W-:Y:S04]  /*0120*/  STS.64 [R3+0x30], RZ ;  /* 0x000030ff03007388 */ /* 0x0001e80000000a00 */
[----:B------:R0:W-:Y:S04]  /*0130*/  STS.64 [R3+0x38], RZ ;  /* 0x000038ff03007388 */ /* 0x0001e80000000a00 */
[----:B------:R0:W-:Y:S01]  /*0140*/  STS.64 [R3+0x40], RZ ;  /* 0x000040ff03007388 */ /* 0x0001e20000000a00 */
[----:B----4-:R-:W-:Y:S05]  /*0150*/  @P0 BRA `(.L_x_0) ;  /* 0x000000d800d40947 */ /* 0x010fea0003800000 */
[----:B------:R-:W1:Y:S01]  /*0160*/  LDC.64 R12, c[0x0][0x390] ;  /* 0x0000e400ff0c7b82 */ /* 0x000e620000000a00 */
[----:B------:R-:W-:Y:S02]  /*0170*/  LOP3.LUT R16, R16, 0xfffffff7, RZ, 0xc0, !PT ;  /* 0xfffffff710107812 */ /* 0x000fe400078ec0ff */
[----:B------:R-:W-:Y:S02]  /*0180*/  CS2R R182, SRZ ;  /* 0x0000000000b67805 */ /* 0x000fe4000001ff00 */
[----:B------:R-:W-:Y:S02]  /*0190*/  CS2R R180, SRZ ;  /* 0x0000000000b47805 */ /* 0x000fe4000001ff00 */
[----:B------:R-:W-:Y:S02]  /*01a0*/  CS2R R178, SRZ ;  /* 0x0000000000b27805 */ /* 0x000fe4000001ff00 */
[----:B------:R-:W-:Y:S02]  /*01b0*/  CS2R R176, SRZ ;  /* 0x0000000000b07805 */ /* 0x000fe4000001ff00 */
[----:B------:R-:W-:-:S02]  /*01c0*/  CS2R R174, SRZ ;  /* 0x0000000000ae7805 */ /* 0x000fc4000001ff00 */
[----:B------:R-:W-:Y:S01]  /*01d0*/  CS2R R170, SRZ ;  /* 0x0000000000aa7805 */ /* 0x000fe2000001ff00 */
[----:B------:R-:W2:Y:S01]  /*01e0*/  LDC.64 R14, c[0x0][0x388] ;  /* 0x0000e200ff0e7b82 */ /* 0x000ea20000000a00 */
[----:B------:R-:W-:Y:S02]  /*01f0*/  CS2R R168, SRZ ;  /* 0x0000000000a87805 */ /* 0x000fe4000001ff00 */
[----:B------:R-:W-:Y:S02]  /*0200*/  CS2R R166, SRZ ;  /* 0x0000000000a67805 */ /* 0x000fe4000001ff00 */
[----:B------:R-:W-:-:S03]  /*0210*/  CS2R R164, SRZ ;  /* 0x0000000000a47805 */ /* 0x000fc6000001ff00 */
[----:B------:R-:W3:Y:S01]  /*0220*/  S2UR UR5, SR_CTAID.X ;  /* 0x00000000000579c3 */ /* 0x000ee20000002500 */
[----:B-1----:R-:W-:-:S07]  /*0230*/  DADD R4, R12, 3 ;  /* 0x400800000c047429 */ /* 0x002fce0000000000 */
[----:B------:R-:W1:Y:S01]  /*0240*/  LDC.64 R8, c[0x0][0x3a0] ;  /* 0x0000e800ff087b82 */ /* 0x000e620000000a00 */
[C---:B------:R-:W-:Y:S02]  /*0250*/  DSETP.NEU.AND P6, PT, |R12|.reuse, +INF , PT ;  /* 0x7ff000000c00742a */ /* 0x040fe40003fcd200 */
[----:B0-----:R-:W-:Y:S02]  /*0260*/  DADD R2, R12, 2 ;  /* 0x400000000c027429 */ /* 0x001fe40000000000 */
[----:B--2---:R-:W-:-:S03]  /*0270*/  DSETP.NEU.AND P1, PT, |R14|, +INF , PT ;  /* 0x7ff000000e00742a */ /* 0x004fc60003f2d200 */
[----:B------:R-:W0:Y:S01]  /*0280*/  LDC.64 R172, c[0x0][0x398] ;  /* 0x0000e600ffac7b82 */ /* 0x000e220000000a00 */
[----:B------:R-:W-:Y:S01]  /*0290*/  LOP3.LUT R10, R5, 0x7ff00000, RZ, 0xc0, !PT ;  /* 0x7ff00000050a7812 */ /* 0x000fe200078ec0ff */
[----:B------:R-:W-:-:S03]  /*02a0*/  DADD R4, R14, 3 ;  /* 0x400800000e047429 */ /* 0x000fc60000000000 */
[C---:B------:R-:W-:Y:S02]  /*02b0*/  ISETP.NE.AND P2, PT, R10.reuse, 0x7ff00000, PT ;  /* 0x7ff000000a00780c */ /* 0x040fe40003f45270 */
[----:B------:R-:W-:Y:S01]  /*02c0*/  ISETP.NE.OR P3, PT, R10, 0x7ff00000, P6 ;  /* 0x7ff000000a00780c */ /* 0x000fe20003765670 */
[----:B---3--:R-:W2:Y:S01]  /*02d0*/  I2F.F64.U32 R6, UR5 ;  /* 0x0000000500067d12 */ /* 0x008ea20008201800 */
[----:B------:R-:W-:Y:S01]  /*02e0*/  LOP3.LUT R0, R3, 0x7ff00000, RZ, 0xc0, !PT ;  /* 0x7ff0000003007812 */ /* 0x000fe200078ec0ff */
[----:B------:R-:W-:Y:S01]  /*02f0*/  DADD R2, R14, 2 ;  /* 0x400000000e027429 */ /* 0x000fe20000000000 */
[----:B------:R-:W3:Y:S01]  /*0300*/  LDCU UR5, c[0x0][0x38c] ;  /* 0x00007180ff0577ac */ /* 0x000ee20008000800 */
[----:B------:R-:W-:Y:S02]  /*0310*/  LOP3.LUT R4, R5, 0x7ff00000, RZ, 0xc0, !PT ;  /* 0x7ff0000005047812 */ /* 0x000fe400078ec0ff */
[----:B------:R-:W-:Y:S02]  /*0320*/  ISETP.NE.AND P5, PT, R0, 0x7ff00000, PT ;  /* 0x7ff000000000780c */ /* 0x000fe40003fa5270 */
[----:B------:R-:W-:Y:S01]  /*0330*/  ISETP.NE.AND P0, PT, R4, 0x7ff00000, PT ;  /* 0x7ff000000400780c */ /* 0x000fe20003f05270 */
[----:B-1----:R-:W-:Y:S01]  /*0340*/  DADD R22, R8, R8 ;  /* 0x0000000008167229 */ /* 0x002fe20000000008 */
[----:B------:R-:W-:Y:S01]  /*0350*/  ISETP.NE.OR P6, PT, R0, 0x7ff00000, P6 ;  /* 0x7ff000000000780c */ /* 0x000fe200037c5670 */
[--C-:B------:R-:W-:Y:S01]  /*0360*/  DSETP.NUM.OR P2, PT, R12, R12.reuse, P2 ;  /* 0x0000000c0c00722a */ /* 0x100fe20001747400 */
[----:B------:R-:W-:Y:S01]  /*0370*/  @P3 LOP3.LUT R16, R16, 0x8, RZ, 0xfc, !PT ;  /* 0x0000000810103812 */ /* 0x000fe200078efcff */
[----:B------:R-:W-:Y:S01]  /*0380*/  DMUL R8, R8, 6 ;  /* 0x4018000008087828 */ /* 0x000fe20000000000 */
[----:B------:R-:W-:Y:S01]  /*0390*/  LOP3.LUT R2, R3, 0x7ff00000, RZ, 0xc0, !PT ;  /* 0x7ff0000003027812 */ /* 0x000fe200078ec0ff */
[----:B--2---:R-:W-:Y:S01]  /*03a0*/  DMUL R6, R6, UR6 ;  /* 0x0000000606067c28 */ /* 0x004fe20008000000 */
[----:B------:R-:W-:Y:S01]  /*03b0*/  LOP3.LUT R16, R16, 0xfffffffb, RZ, 0xc0, !PT ;  /* 0xfffffffb10107812 */ /* 0x000fe200078ec0ff */
[----:B------:R-:W1:Y:S02]  /*03c0*/  LDCU UR7, c[0x0][0x394] ;  /* 0x00007280ff0777ac */ /* 0x000e640008000800 */
[----:B------:R-:W-:Y:S01]  /*03d0*/  R2UR UR14, R22 ;  /* 0x00000000160e72ca */ /* 0x000fe200000e0000 */
[----:B------:R-:W-:Y:S01]  /*03e0*/  DSETP.NUM.OR P5, PT, R12, R12, P5 ;  /* 0x0000000c0c00722a */ /* 0x000fe20002fa7400 */
[----:B------:R-:W-:Y:S01]  /*03f0*/  R2UR UR15, R23 ;  /* 0x00000000170f72ca */ /* 0x000fe200000e0000 */
[----:B------:R2:W4:Y:S01]  /*0400*/  F2I.F64.TRUNC R21, R6 ;  /* 0x0000000600157311 */ /* 0x000522000030d100 */
[----:B------:R-:W-:Y:S01]  /*0410*/  R2UR UR16, R8 ;  /* 0x00000000081072ca */ /* 0x000fe200000e0000 */
[----:B---3--:R-:W-:Y:S01]  /*0420*/  UISETP.GE.AND UP1, UPT, UR5, URZ, UPT ;  /* 0x000000ff0500728c */ /* 0x008fe2000bf26270 */
[----:B------:R-:W-:Y:S01]  /*0430*/  @P2 LOP3.LUT R16, R16, 0x4, RZ, 0xfc, !PT ;  /* 0x0000000410102812 */ /* 0x000fe200078efcff */
[----:B------:R-:W-:Y:S01]  /*0440*/  UMOV UR6, 0xfff00000 ;  /* 0xfff0000000067882 */ /* 0x000fe20000000000 */
[----:B------:R-:W-:Y:S01]  /*0450*/  ISETP.NE.OR P2, PT, R4, 0x7ff00000, P1 ;  /* 0x7ff000000400780c */ /* 0x000fe20000f45670 */
[----:B------:R-:W-:Y:S01]  /*0460*/  UMOV UR5, URZ ;  /* 0x000000ff00057c82 */ /* 0x000fe20008000000 */
[----:B------:R-:W-:-:S02]  /*0470*/  LOP3.LUT R16, R16, 0xffffffdf, RZ, 0xc0, !PT ;  /* 0xffffffdf10107812 */ /* 0x000fc400078ec0ff */
[----:B------:R-:W-:-:S03]  /*0480*/  R2UR UR17, R9 ;  /* 0x00000000091172ca */ /* 0x000fc600000e0000 */
[----:B0-----:R-:W-:Y:S01]  /*0490*/  DADD R172, R172, -UR14 ;  /* 0x8000000eacac7e29 */ /* 0x001fe20008000000 */
[----:B-1----:R-:W-:-:S04]  /*04a0*/  UISETP.GE.AND UP0, UPT, UR7, URZ, UPT ;  /* 0x000000ff0700728c */ /* 0x002fc8000bf06270 */
[----:B------:R-:W-:Y:S01]  /*04b0*/  USEL UR26, UR6, 0x7ff00000, !UP0 ;  /* 0x7ff00000061a7887 */ /* 0x000fe2000c000000 */
[----:B------:R-:W-:Y:S01]  /*04c0*/  @P2 LOP3.LUT R16, R16, 0x20, RZ, 0xfc, !PT ;  /* 0x0000002010102812 */ /* 0x000fe200078efcff */
[----:B------:R-:W-:Y:S01]  /*04d0*/  USEL UR6, UR6, 0x7ff00000, !UP1 ;  /* 0x7ff0000006067887 */ /* 0x000fe2000c800000 */
[C---:B------:R-:W-:Y:S01]  /*04e0*/  ISETP.NE.OR P2, PT, R2.reuse, 0x7ff00000, P1 ;  /* 0x7ff000000200780c */ /* 0x040fe20000f45670 */
[----:B------:R-:W-:Y:S01]  /*04f0*/  DSETP.NUM.OR P1, PT, R14, R14, P0 ;  /* 0x0000000e0e00722a */ /* 0x000fe20000727400 */
[----:B------:R-:W-:Y:S02]  /*0500*/  ISETP.NE.AND P0, PT, R2, 0x7ff00000, PT ;  /* 0x7ff000000200780c */ /* 0x000fe40003f05270 */
[----:B------:R-:W-:-:S09]  /*0510*/  LOP3.LUT R16, R16, 0xfffffffd, RZ, 0xc0, !PT ;  /* 0xfffffffd10107812 */ /* 0x000fd200078ec0ff */
[----:B------:R-:W-:Y:S02]  /*0520*/  @P2 LOP3.LUT R16, R16, 0x2, RZ, 0xfc, !PT ;  /* 0x0000000210102812 */ /* 0x000fe400078efcff */
[----:B------:R-:W-:Y:S02]  /*0530*/  DSETP.NUM.OR P0, PT, R14, R14, P0 ;  /* 0x0000000e0e00722a */ /* 0x000fe40000707400 */
[----:B------:R-:W-:-:S04]  /*0540*/  LOP3.LUT R16, R16, 0xffffffef, RZ, 0xc0, !PT ;  /* 0xffffffef10107812 */ /* 0x000fc800078ec0ff */
[----:B------:R-:W-:-:S04]  /*0550*/  @P1 LOP3.LUT R16, R16, 0x10, RZ, 0xfc, !PT ;  /* 0x0000001010101812 */ /* 0x000fc800078efcff */
[----:B------:R-:W-:-:S04]  /*0560*/  LOP3.LUT R16, R16, 0xfffffffe, RZ, 0xc0, !PT ;  /* 0xfffffffe10107812 */ /* 0x000fc800078ec0ff */
[----:B--2-4-:R-:W-:-:S07]  /*0570*/  @P0 LOP3.LUT R16, R16, 0x1, RZ, 0xfc, !PT ;  /* 0x0000000110100812 */ /* 0x014fce00078efcff */
.L_x_273:
[----:B------:R-:W-:Y:S01]  /*0580*/  USHF.L.U32 UR11, UR5, 0x2, URZ ;  /* 0x00000002050b7899 */ /* 0x000fe200080006ff */
[----:B------:R-:W0:Y:S01]  /*0590*/  S2UR UR10, SR_CTAID.Y ;  /* 0x00000000000a79c3 */ /* 0x000e220000002600 */
[----:B------:R-:W1:Y:S02]  /*05a0*/  LDCU.64 UR8, c[0x0][0x3c0] ;  /* 0x00007800ff0877ac */ /* 0x000e640008000a00 */
[----:B------:R-:W-:Y:S02]  /*05b0*/  UISETP.EQ.AND UP6, UPT, UR11, URZ, UPT ;  /* 0x000000ff0b00728c */ /* 0x000fe4000bfc2270 */
[----:B------:R-:W-:Y:S02]  /*05c0*/  UISETP.EQ.AND UP5, UPT, UR11, 0x4, UPT ;  /* 0x000000040b00788c */ /* 0x000fe4000bfa2270 */
[----:B------:R-:W-:Y:S02]  /*05d0*/  UISETP.EQ.AND UP4, UPT, UR11, 0x8, UPT ;  /* 0x000000080b00788c */ /* 0x000fe4000bf82270 */
[----:B------:R-:W-:-:S02]  /*05e0*/  UISETP.EQ.AND UP3, UPT, UR11, 0xc, UPT ;  /* 0x0000000c0b00788c */ /* 0x000fc4000bf62270 */
[----:B------:R-:W-:-:S03]  /*05f0*/  UISETP.EQ.AND UP2, UPT, UR11, 0x10, UPT ;  /* 0x000000100b00788c */ /* 0x000fc6000bf42270 */
[----:B------:R-:W-:Y:S01]  /*0600*/  @UP6 UMOV UR7, 0xffffffff ;  /* 0xffffffff00076882 */ /* 0x000fe20000000000 */
[----:B------:R-:W-:Y:S01]  /*0610*/  UISETP.EQ.AND UP6, UPT, UR11, 0x14, UPT ;  /* 0x000000140b00788c */ /* 0x000fe2000bfc2270 */
[----:B------:R-:W-:Y:S02]  /*0620*/  @UP5 UMOV UR7, URZ ;  /* 0x000000ff00075c82 */ /* 0x000fe40008000000 */
[----:B------:R-:W-:Y:S02]  /*0630*/  @UP4 UMOV UR7, 0x1 ;  /* 0x0000000100074882 */ /* 0x000fe40000000000 */
[----:B------:R-:W-:Y:S02]  /*0640*/  @UP3 UMOV UR7, 0x1 ;  /* 0x0000000100073882 */ /* 0x000fe40000000000 */
[----:B------:R-:W-:-:S04]  /*0650*/  @UP2 UMOV UR7, 0xfffffffe ;  /* 0xfffffffe00072882 */ /* 0x000fc80000000000 */
[----:B------:R-:W-:Y:S02]  /*0660*/  @UP6 UMOV UR7, 0x1 ;  /* 0x0000000100076882 */ /* 0x000fe40000000000 */
[----:B0-----:R-:W-:-:S04]  /*0670*/  UIADD3 UR7, UPT, UPT, UR10, 0x1, UR7 ;  /* 0x000000010a077890 */ /* 0x001fc8000fffe007 */
[----:B-1----:R-:W-:-:S06]  /*0680*/  UIMAD.WIDE.U32 UR8, UR7, 0x8, UR8 ;  /* 0x00000008070878a5 */ /* 0x002fcc000f8e0008 */
[----:B------:R-:W-:Y:S02]  /*0690*/  IMAD.U32 R2, RZ, RZ, UR8 ;  /* 0x00000008ff027e24 */ /* 0x000fe4000f8e00ff */
[----:B------:R-:W-:-:S06]  /*06a0*/  IMAD.U32 R3, RZ, RZ, UR9 ;  /* 0x00000009ff037e24 */ /* 0x000fcc000f8e00ff */
[----:B------:R-:W2:Y:S02]  /*06b0*/  LDG.E.64 R2, desc[UR12][R2.64] ;  /* 0x0000000c02027981 */ /* 0x000ea4000c1e1b00 */
[----:B--2---:R-:W-:Y:S02]  /*06c0*/  R2UR UR10, R2 ;  /* 0x00000000020a72ca */ /* 0x004fe400000e0000 */
[----:B------:R-:W-:-:S13]  /*06d0*/  R2UR UR11, R3 ;  /* 0x00000000030b72ca */ /* 0x000fda00000e0000 */
[----:B------:R-:W-:-:S14]  /*06e0*/  DSETP.LTU.AND P0, PT, RZ, UR10, PT ;  /* 0x0000000aff007e2a */ /* 0x000fdc000bf09000 */
[----:B------:R-:W-:Y:S05]  /*06f0*/  @!P0 BRA `(.L_x_1) ;  /* 0x000000d400608947 */ /* 0x000fea0003800000 */
[----:B------:R-:W-:-:S07]  /*0700*/  IMAD.MOV.U32 R14, RZ, RZ, RZ ;  /* 0x000000ffff0e7224 */ /* 0x000fce00078e00ff */
.L_x_272:
[----:B------:R-:W0:Y:S01]  /*0710*/  LDC.64 R2, c[0x0][0x408] ;  /* 0x00010200ff027b82 */ /* 0x000e220000000a00 */
[----:B------:R-:W-:-:S04]  /*0720*/  IMAD.IADD R5, R21, 0x1, R14 ;  /* 0x0000000115057824 */ /* 0x000fc800078e020e */
[----:B0-----:R-:W-:-:S06]  /*0730*/  IMAD.WIDE.U32 R2, R5, 0x4, R2 ;  /* 0x0000000405027825 */ /* 0x001fcc00078e0002 */
[----:B------:R-:W2:Y:S02]  /*0740*/  LDG.E R2, desc[UR12][R2.64] ;  /* 0x0000000c02027981 */ /* 0x000ea4000c1e1900 */
[----:B--2---:R-:W-:-:S13]  /*0750*/  ISETP.NE.AND P0, PT, R2, RZ, PT ;  /* 0x000000ff0200720c */ /* 0x004fda0003f05270 */
[----:B------:R-:W-:Y:S05]  /*0760*/  @!P0 BRA `(.L_x_2) ;  /* 0x000000d400308947 */ /* 0x000fea0003800000 */
[----:B------:R-:W0:Y:S01]  /*0770*/  LDC.64 R8, c[0x0][0x400] ;  /* 0x00010000ff087b82 */ /* 0x000e220000000a00 */
[C---:B------:R-:W-:Y:S01]  /*0780*/  IMAD R157, R14.reuse, 0x3, RZ ;  /* 0x000000030e9d7824 */ /* 0x040fe200078e02ff */
[----:B------:R-:W1:Y:S01]  /*0790*/  LDCU UR7, c[0x0][0x3e8] ;  /* 0x00007d00ff0777ac */ /* 0x000e620008000800 */
[----:B------:R-:W-:Y:S02]  /*07a0*/  IMAD R153, R14, 0x9, RZ ;  /* 0x000000090e997824 */ /* 0x000fe400078e02ff */
[C---:B------:R-:W-:Y:S01]  /*07b0*/  VIADD R3, R157.reuse, 0x2 ;  /* 0x000000029d037836 */ /* 0x040fe20000000000 */
[----:B------:R-:W-:Y:S01]  /*07c0*/  IADD3 R149, PT, PT, R157, 0x1, RZ ;  /* 0x000000019d957810 */ /* 0x000fe20007ffe0ff */
[C---:B------:R-:W-:Y:S01]  /*07d0*/  VIADD R129, R153.reuse, 0x3 ;  /* 0x0000000399817836 */ /* 0x040fe20000000000 */
[----:B------:R-:W2:Y:S01]  /*07e0*/  LDC.64 R146, c[0x0][0x418] ;  /* 0x00010600ff927b82 */ /* 0x000ea20000000a00 */
[C---:B------:R-:W-:Y:S01]  /*07f0*/  IADD3 R123, PT, PT, R153.reuse, 0x4, RZ ;  /* 0x00000004997b7810 */ /* 0x040fe20007ffe0ff */
[----:B------:R-:W-:-:S06]  /*0800*/  VIADD R127, R153, 0x6 ;  /* 0x00000006997f7836 */ /* 0x000fcc0000000000 */
[----:B------:R-:W3:Y:S01]  /*0810*/  LDC.64 R130, c[0x0][0x410] ;  /* 0x00010400ff827b82 */ /* 0x000ee20000000a00 */
[----:B------:R-:W-:-:S07]  /*0820*/  VIADD R125, R153, 0x1 ;  /* 0x00000001997d7836 */ /* 0x000fce0000000000 */
[----:B------:R-:W4:Y:S01]  /*0830*/  LDC.64 R114, c[0x0][0x3f0] ;  /* 0x0000fc00ff727b82 */ /* 0x000f220000000a00 */
[----:B0-----:R-:W-:-:S07]  /*0840*/  IMAD.WIDE.U32 R4, R157, 0x8, R8 ;  /* 0x000000089d047825 */ /* 0x001fce00078e0008 */
[----:B------:R-:W0:Y:S01]  /*0850*/  LDC.64 R150, c[0x0][0x3f8] ;  /* 0x0000fe00ff967b82 */ /* 0x000e220000000a00 */
[--C-:B------:R-:W-:Y:S01]  /*0860*/  IMAD.WIDE.U32 R6, R149, 0x8, R8.reuse ;  /* 0x0000000895067825 */ /* 0x100fe200078e0008 */
[----:B------:R-:W4:Y:S06]  /*0870*/  LDG.E.64 R12, desc[UR12][R4.64] ;  /* 0x0000000c040c7981 */ /* 0x000f2c000c1e1b00 */
[----:B------:R-:W1:Y:S01]  /*0880*/  LDC.64 R10, c[0x0][0x3b8] ;  /* 0x0000ee00ff0a7b82 */ /* 0x000e620000000a00 */
[----:B------:R-:W-:Y:S01]  /*0890*/  IMAD.WIDE.U32 R8, R3, 0x8, R8 ;  /* 0x0000000803087825 */ /* 0x000fe200078e0008 */
[----:B------:R3:W4:Y:S01]  /*08a0*/  LDG.E.64 R22, desc[UR12][R6.64] ;  /* 0x0000000c06167981 */ /* 0x000722000c1e1b00 */
[----:B------:R-:W-:Y:S01]  /*08b0*/  UMOV UR9, 0x40080000 ;  /* 0x4008000000097882 */ /* 0x000fe20000000000 */
[----:B------:R-:W0:Y:S01]  /*08c0*/  LDCU.64 UR24, c[0x0][0x3c8] ;  /* 0x00007900ff1877ac */ /* 0x000e220008000a00 */
[--C-:B--2---:R-:W-:Y:S01]  /*08d0*/  IMAD.WIDE.U32 R156, R157, 0x8, R146.reuse ;  /* 0x000000089d9c7825 */ /* 0x104fe200078e0092 */
[----:B------:R2:W4:Y:S03]  /*08e0*/  LDG.E.64 R24, desc[UR12][R8.64] ;  /* 0x0000000c08187981 */ /* 0x000526000c1e1b00 */
[----:B------:R-:W-:-:S02]  /*08f0*/  IMAD.WIDE.U32 R148, R149, 0x8, R146 ;  /* 0x0000000895947825 */ /* 0x000fc400078e0092 */
[----:B------:R-:W5:Y:S01]  /*0900*/  LDG.E.64 R156, desc[UR12][R156.64] ;  /* 0x0000000c9c9c7981 */ /* 0x000f62000c1e1b00 */
[----:B---3--:R-:W3:Y:S01]  /*0910*/  LDC.64 R6, c[0x0][0x390] ;  /* 0x0000e400ff067b82 */ /* 0x008ee20000000a00 */
[C---:B------:R-:W-:Y:S02]  /*0920*/  VIADD R121, R153.reuse, 0x7 ;  /* 0x0000000799797836 */ /* 0x040fe40000000000 */
[C---:B------:R-:W-:Y:S01]  /*0930*/  VIADD R119, R153.reuse, 0x2 ;  /* 0x0000000299777836 */ /* 0x040fe20000000000 */
[----:B------:R-:W5:Y:S01]  /*0940*/  LDG.E.64 R148, desc[UR12][R148.64] ;  /* 0x0000000c94947981 */ /* 0x000f62000c1e1b00 */
[----:B------:R-:W-:Y:S02]  /*0950*/  VIADD R117, R153, 0x5 ;  /* 0x0000000599757836 */ /* 0x000fe40000000000 */
[----:B------:R-:W-:Y:S01]  /*0960*/  IMAD.WIDE.U32 R146, R3, 0x8, R146 ;  /* 0x0000000803927825 */ /* 0x000fe200078e0092 */
[----:B--2---:R-:W2:Y:S03]  /*0970*/  LDC.64 R8, c[0x0][0x388] ;  /* 0x0000e200ff087b82 */ /* 0x004ea60000000a00 */
[C---:B------:R-:W-:Y:S01]  /*0980*/  VIADD R3, R153.reuse, 0x8 ;  /* 0x0000000899037836 */ /* 0x040fe20000000000 */
[----:B-1----:R1:W5:Y:S01]  /*0990*/  LDG.E.64 R162, desc[UR12][R10.64] ;  /* 0x0000000c0aa27981 */ /* 0x002362000c1e1b00 */
[----:B------:R-:W-:-:S03]  /*09a0*/  IMAD.WIDE.U32 R154, R153, 0x8, R130 ;  /* 0x00000008999a7825 */ /* 0x000fc600078e0082 */
[----:B------:R1:W5:Y:S01]  /*09b0*/  LDG.E.64 R160, desc[UR12][R10.64+0x8] ;  /* 0x0000080c0aa07981 */ /* 0x000362000c1e1b00 */
[----:B------:R-:W-:-:S03]  /*09c0*/  IMAD.WIDE.U32 R144, R129, 0x8, R130 ;  /* 0x0000000881907825 */ /* 0x000fc600078e0082 */
[----:B------:R1:W5:Y:S01]  /*09d0*/  LDG.E.64 R158, desc[UR12][R10.64+0x10] ;  /* 0x0000100c0a9e7981 */ /* 0x000362000c1e1b00 */
[----:B------:R-:W-:-:S03]  /*09e0*/  IMAD.WIDE.U32 R142, R127, 0x8, R130 ;  /* 0x000000087f8e7825 */ /* 0x000fc600078e0082 */
[----:B------:R-:W5:Y:S01]  /*09f0*/  LDG.E.64 R154, desc[UR12][R154.64] ;  /* 0x0000000c9a9a7981 */ /* 0x000f62000c1e1b00 */
        /* <DEDUP_REMOVED lines=10> */
[----:B----4-:R-:W-:-:S03]  /*0aa0*/  IMAD.WIDE.U32 R152, R153, 0x8, R114 ;  /* 0x0000000899987825 */ /* 0x010fc600078e0072 */
        /* <DEDUP_REMOVED lines=19> */
[----:B0-----:R-:W-:-:S03]  /*0be0*/  IMAD.WIDE.U32 R150, R14, 0x8, R150 ;  /* 0x000000080e967825 */ /* 0x001fc600078e0096 */
[----:B------:R-:W5:Y:S04]  /*0bf0*/  LDG.E.64 R118, desc[UR12][R118.64] ;  /* 0x0000000c76767981 */ /* 0x000f68000c1e1b00 */
[----:B------:R-:W5:Y:S04]  /*0c00*/  LDG.E.64 R150, desc[UR12][R150.64] ;  /* 0x0000000c96967981 */ /* 0x000f68000c1e1b00 */
[----:B------:R-:W5:Y:S04]  /*0c10*/  LDG.E.64 R116, desc[UR12][R116.64] ;  /* 0x0000000c74747981 */ /* 0x000f68000c1e1b00 */
[----:B------:R-:W5:Y:S01]  /*0c20*/  LDG.E.64 R114, desc[UR12][R114.64] ;  /* 0x0000000c72727981 */ /* 0x000f62000c1e1b00 */
[----:B--2---:R-:W-:Y:S01]  /*0c30*/  DADD R4, -RZ, |R8| ;  /* 0x00000000ff047229 */ /* 0x004fe20000000508 */
[----:B------:R-:W-:Y:S01]  /*0c40*/  BSSY.RECONVERGENT B0, `(.L_x_3) ;  /* 0x0000011000007945 */ /* 0x000fe20003800200 */
[----:B---3--:R-:W-:-:S02]  /*0c50*/  DSETP.NEU.AND P4, PT, R6, 1, PT ;  /* 0x3ff000000600742a */ /* 0x008fc40003f8d000 */
[----:B------:R-:W-:Y:S02]  /*0c60*/  DSETP.NEU.AND P3, PT, R6, RZ, PT ;  /* 0x000000ff0600722a */ /* 0x000fe40003f6d000 */
[C---:B------:R-:W-:Y:S02]  /*0c70*/  DSETP.NEU.AND P1, PT, R8.reuse, 1, PT ;  /* 0x3ff000000800742a */ /* 0x040fe40003f2d000 */
[----:B------:R-:W-:Y:S01]  /*0c80*/  DSETP.NEU.AND P0, PT, R8, RZ, PT ;  /* 0x000000ff0800722a */ /* 0x000fe20003f0d000 */
[----:B------:R-:W-:Y:S01]  /*0c90*/  IMAD R0, R18, UR7, RZ ;  /* 0x0000000712007c24 */ /* 0x000fe2000f8e02ff */
[----:B------:R-:W-:Y:S01]  /*0ca0*/  MOV R20, 0xd50 ;  /* 0x00000d5000147802 */ /* 0x000fe20000000f00 */
[----:B------:R-:W-:Y:S01]  /*0cb0*/  UIADD3 UR27, UPT, UPT, -UR7, URZ, URZ ;  /* 0x000000ff071b7290 */ /* 0x000fe2000fffe1ff */
[----:B------:R-:W-:Y:S02]  /*0cc0*/  R2UR UR18, R12 ;  /* 0x000000000c1272ca */ /* 0x000fe400000e0000 */
[----:B------:R-:W-:-:S02]  /*0cd0*/  R2UR UR19, R13 ;  /* 0x000000000d1372ca */ /* 0x000fc400000e0000 */
[----:B------:R-:W-:Y:S02]  /*0ce0*/  R2UR UR20, R22 ;  /* 0x00000000161472ca */ /* 0x000fe400000e0000 */
[----:B------:R-:W-:Y:S02]  /*0cf0*/  R2UR UR22, R24 ;  /* 0x00000000181672ca */ /* 0x000fe400000e0000 */
[----:B------:R-:W-:Y:S01]  /*0d00*/  R2UR UR21, R23 ;  /* 0x00000000171572ca */ /* 0x000fe200000e0000 */
[----:B------:R-:W-:Y:S01]  /*0d10*/  IMAD.MOV.U32 R23, RZ, RZ, R5 ;  /* 0x000000ffff177224 */ /* 0x000fe200078e0005 */
[----:B------:R-:W-:Y:S02]  /*0d20*/  R2UR UR23, R25 ;  /* 0x00000000191772ca */ /* 0x000fe400000e0000 */
[----:B-1----:R-:W-:-:S13]  /*0d30*/  MOV R25, R4 ;  /* 0x0000000400197202 */ /* 0x002fda0000000f00 */
[----:B-----5:R-:W-:Y:S05]  /*0d40*/  CALL.REL.NOINC `($_Z12kernelPPNEWPPdddddddPKdS1_S1_S1_S1_S1_iS1_S1_S1_PKiS1_S1_$__internal_accurate_pow) ;  /* 0x000000f000d07944 */ /* 0x020fea0003c00000 */
[----:B------:R-:W-:Y:S05]  /*0d50*/  BSYNC.RECONVERGENT B0 ;  /* 0x0000000000007941 */ /* 0x000fea0003800200 */
.L_x_3:
[----:B------:R-:W-:Y:S01]  /*0d60*/  IMAD.MOV.U32 R4, RZ, RZ, R25 ;  /* 0x000000ffff047224 */ /* 0x000fe200078e0019 */
[----:B------:R-:W0:Y:S01]  /*0d70*/  LDCU.64 UR8, c[0x0][0x390] ;  /* 0x00007200ff0877ac */ /* 0x000e220008000a00 */
[----:B------:R-:W-:Y:S01]  /*0d80*/  IMAD.MOV.U32 R5, RZ, RZ, R26 ;  /* 0x000000ffff057224 */ /* 0x000fe200078e001a */
[----:B------:R-:W-:Y:S01]  /*0d90*/  PLOP3.LUT P2, PT, PT, PT, UP1, 0x40, 0x4 ;  /* 0x000000000004781c */ /* 0x000fe20003f4e818 */
[----:B------:R-:W-:Y:S01]  /*0da0*/  BSSY.RECONVERGENT B0, `(.L_x_4) ;  /* 0x000000b000007945 */ /* 0x000fe20003800200 */
[----:B------:R-:W-:-:S03]  /*0db0*/  MOV R20, 0xe50 ;  /* 0x00000e5000147802 */ /* 0x000fc60000000f00 */
[----:B------:R-:W-:-:S10]  /*0dc0*/  DADD R6, -RZ, -R4 ;  /* 0x00000000ff067229 */ /* 0x000fd40000000904 */
[----:B------:R-:W-:Y:S02]  /*0dd0*/  FSEL R5, R6, R25, P2 ;  /* 0x0000001906057208 */ /* 0x000fe40001000000 */
[----:B------:R-:W-:-:S04]  /*0de0*/  PLOP3.LUT P2, PT, PT, PT, UP1, 0x40, 0x4 ;  /* 0x000000000004781c */ /* 0x000fc80003f4e818 */
[----:B------:R-:W-:Y:S01]  /*0df0*/  FSEL R4, R7, R26, P2 ;  /* 0x0000001a07047208 */ /* 0x000fe20001000000 */
[----:B0-----:R-:W-:Y:S01]  /*0e00*/  DADD R6, -RZ, |UR8| ;  /* 0x40000008ff067e29 */ /* 0x001fe20008000100 */
[----:B------:R-:W-:-:S09]  /*0e10*/  UMOV UR9, 0x40080000 ;  /* 0x4008000000097882 */ /* 0x000fd20000000000 */
[----:B------:R-:W-:Y:S01]  /*0e20*/  IMAD.MOV.U32 R25, RZ, RZ, R6 ;  /* 0x000000ffff197224 */ /* 0x000fe200078e0006 */
[----:B------:R-:W-:-:S07]  /*0e30*/  MOV R23, R7 ;  /* 0x0000000700177202 */ /* 0x000fce0000000f00 */
[----:B------:R-:W-:Y:S05]  /*0e40*/  CALL.REL.NOINC `($_Z12kernelPPNEWPPdddddddPKdS1_S1_S1_S1_S1_iS1_S1_S1_PKiS1_S1_$__internal_accurate_pow) ;  /* 0x000000f000907944 */ /* 0x000fea0003c00000 */
[----:B------:R-:W-:Y:S05]  /*0e50*/  BSYNC.RECONVERGENT B0 ;  /* 0x0000000000007941 */ /* 0x000fea0003800200 */
.L_x_4:
[----:B------:R-:W0:Y:S01]  /*0e60*/  LDCU.64 UR8, c[0x0][0x388] ;  /* 0x00007100ff0877ac */ /* 0x000e220008000a00 */
[----:B------:R-:W-:Y:S01]  /*0e70*/  IMAD.MOV.U32 R6, RZ, RZ, R25 ;  /* 0x000000ffff067224 */ /* 0x000fe200078e0019 */
[----:B------:R-:W-:Y:S01]  /*0e80*/  PLOP3.LUT P2, PT, PT, PT, UP0, 0x40, 0x4 ;  /* 0x000000000004781c */ /* 0x000fe20003f4e808 */
[----:B------:R-:W-:Y:S01]  /*0e90*/  IMAD.MOV.U32 R7, RZ, RZ, R26 ;  /* 0x000000ffff077224 */ /* 0x000fe200078e001a */
[----:B------:R-:W-:Y:S01]  /*0ea0*/  BSSY.RECONVERGENT B0, `(.L_x_5) ;  /* 0x000000b000007945 */ /* 0x000fe20003800200 */
[----:B------:R-:W-:-:S04]  /*0eb0*/  MOV R20, 0xf50 ;  /* 0x00000f5000147802 */ /* 0x000fc80000000f00 */
[----:B------:R-:W-:Y:S02]  /*0ec0*/  DADD R6, -RZ, -R6 ;  /* 0x00000000ff067229 */ /* 0x000fe40000000906 */
[----:B0-----:R-:W-:-:S08]  /*0ed0*/  DADD R8, -RZ, |UR8| ;  /* 0x40000008ff087e29 */ /* 0x001fd00008000100 */
[----:B------:R-:W-:Y:S01]  /*0ee0*/  FSEL R6, R6, R25, P2 ;  /* 0x0000001906067208 */ /* 0x000fe20001000000 */
[----:B------:R-:W-:Y:S01]  /*0ef0*/  UMOV UR9, 0x40000000 ;  /* 0x4000000000097882 */ /* 0x000fe20000000000 */
[----:B------:R-:W-:-:S04]  /*0f00*/  PLOP3.LUT P2, PT, PT, PT, UP0, 0x40, 0x4 ;  /* 0x000000000004781c */ /* 0x000fc80003f4e808 */
[----:B------:R-:W-:Y:S01]  /*0f10*/  FSEL R3, R7, R26, P2 ;  /* 0x0000001a07037208 */ /* 0x000fe20001000000 */
[----:B------:R-:W-:Y:S02]  /*0f20*/  IMAD.MOV.U32 R25, RZ, RZ, R8 ;  /* 0x000000ffff197224 */ /* 0x000fe400078e0008 */
[----:B------:R-:W-:-:S07]  /*0f30*/  IMAD.MOV.U32 R23, RZ, RZ, R9 ;  /* 0x000000ffff177224 */ /* 0x000fce00078e0009 */
[----:B------:R-:W-:Y:S05]  /*0f40*/  CALL.REL.NOINC `($_Z12kernelPPNEWPPdddddddPKdS1_S1_S1_S1_S1_iS1_S1_S1_PKiS1_S1_$__internal_accurate_pow) ;  /* 0x000000f000507944 */ /* 0x000fea0003c00000 */
[----:B------:R-:W-:Y:S05]  /*0f50*/  BSYNC.RECONVERGENT B0 ;  /* 0x0000000000007941 */ /* 0x000fea0003800200 */
.L_x_5:
[----:B------:R-:W0:Y:S01]  /*0f60*/  LDCU.64 UR8, c[0x0][0x390] ;  /* 0x00007200ff0877ac */ /* 0x000e220008000a00 */
[----:B------:R-:W-:Y:S01]  /*0f70*/  MOV R7, R25 ;  /* 0x0000001900077202 */ /* 0x000fe20000000f00 */
[----:B------:R-:W-:Y:S01]  /*0f80*/  BSSY.RECONVERGENT B0, `(.L_x_6) ;  /* 0x0000008000007945 */ /* 0x000fe20003800200 */
[----:B------:R-:W-:Y:S01]  /*0f90*/  MOV R20, 0x1000 ;  /* 0x0000100000147802 */ /* 0x000fe20000000f00 */
[----:B0-----:R-:W-:Y:S01]  /*0fa0*/  DADD R8, -RZ, |UR8| ;  /* 0x40000008ff087e29 */ /* 0x001fe20008000100 */
[----:B------:R-:W-:-:S09]  /*0fb0*/  UMOV UR9, 0x40000000 ;  /* 0x4000000000097882 */ /* 0x000fd20000000000 */
[----:B------:R-:W-:Y:S02]  /*0fc0*/  IMAD.MOV.U32 R25, RZ, RZ, R8 ;  /* 0x000000ffff197224 */ /* 0x000fe400078e0008 */
[----:B------:R-:W-:Y:S02]  /*0fd0*/  IMAD.MOV.U32 R23, RZ, RZ, R9 ;  /* 0x000000ffff177224 */ /* 0x000fe400078e0009 */
[----:B------:R-:W-:-:S07]  /*0fe0*/  IMAD.MOV.U32 R8, RZ, RZ, R26 ;  /* 0x000000ffff087224 */ /* 0x000fce00078e001a */
[----:B------:R-:W-:Y:S05]  /*0ff0*/  CALL.REL.NOINC `($_Z12kernelPPNEWPPdddddddPKdS1_S1_S1_S1_S1_iS1_S1_S1_PKiS1_S1_$__internal_accurate_pow) ;  /* 0x000000f000247944 */ /* 0x000fea0003c00000 */
[----:B------:R-:W-:Y:S05]  /*1000*/  BSYNC.RECONVERGENT B0 ;  /* 0x0000000000007941 */ /* 0x000fea0003800200 */
.L_x_6:
[----:B------:R-:W-:Y:S01]  /*1010*/  FSEL R13, R8, RZ, P0 ;  /* 0x000000ff080d7208 */ /* 0x000fe20000000000 */
[----:B------:R-:W0:Y:S01]  /*1020*/  @!P0 LDC R4, c[0x0][0x38c] ;  /* 0x0000e300ff048b82 */ /* 0x000e220000000800 */
[----:B------:R-:W-:Y:S01]  /*1030*/  FSEL R27, R5, RZ, P0 ;  /* 0x000000ff051b7208 */ /* 0x000fe20000000000 */
[----:B------:R-:W-:Y:S01]  /*1040*/  UMOV UR7, 0xc ;  /* 0x0000000c00077882 */ /* 0x000fe20000000000 */
[----:B------:R-:W-:Y:S01]  /*1050*/  FSEL R5, R7, RZ, P0 ;  /* 0x000000ff07057208 */ /* 0x000fe20000000000 */
[----:B------:R-:W-:Y:S01]  /*1060*/  ULEA UR7, UR5, UR7, 0x2 ;  /* 0x0000000705077291 */ /* 0x000fe2000f8e10ff */
[----:B------:R-:W-:Y:S01]  /*1070*/  FSEL R23, R6, RZ, P3 ;  /* 0x000000ff06177208 */ /* 0x000fe20001800000 */
[----:B------:R-:W1:Y:S01]  /*1080*/  LDCU.64 UR28, c[0x0][0x3a0] ;  /* 0x00007400ff1c77ac */ /* 0x000e620008000a00 */
[----:B------:R-:W-:Y:S01]  /*1090*/  P2R R10, PR, RZ, 0x40 ;  /* 0x00000040ff0a7803 */ /* 0x000fe20000000000 */
[----:B------:R-:W2:Y:S01]  /*10a0*/  LDC.64 R8, c[0x0][0x388] ;  /* 0x0000e200ff087b82 */ /* 0x000ea20000000a00 */
[----:B------:R-:W-:Y:S01]  /*10b0*/  LOP3.LUT P6, RZ, R16, 0x10, RZ, 0xc0, !PT ;  /* 0x0000001010ff7812 */ /* 0x000fe200078cc0ff */
[----:B------:R-:W-:Y:S01]  /*10c0*/  UISETP.EQ.AND UP6, UPT, UR7, URZ, UPT ;  /* 0x000000ff0700728c */ /* 0x000fe2000bfc2270 */
[C---:B------:R-:W-:Y:S01]  /*10d0*/  ISETP.NE.AND P0, PT, R2.reuse, 0x1, PT ;  /* 0x000000010200780c */ /* 0x040fe20003f05270 */
[----:B------:R-:W-:Y:S01]  /*10e0*/  UISETP.EQ.AND UP5, UPT, UR7, 0x4, UPT ;  /* 0x000000040700788c */ /* 0x000fe2000bfa2270 */
[----:B------:R-:W-:Y:S01]  /*10f0*/  P2R R12, PR, RZ, 0x10 ;  /* 0x00000010ff0c7803 */ /* 0x000fe20000000000 */
[----:B------:R-:W-:Y:S01]  /*1100*/  UISETP.EQ.AND UP4, UPT, UR7, 0x8, UPT ;  /* 0x000000080700788c */ /* 0x000fe2000bf82270 */
[----:B------:R-:W-:Y:S01]  /*1110*/  FSEL R19, RZ, 1.875, P0 ;  /* 0x3ff00000ff137808 */ /* 0x000fe20000000000 */
[----:B------:R-:W3:Y:S01]  /*1120*/  @!P3 LDC R3, c[0x0][0x394] ;  /* 0x0000e500ff03bb82 */ /* 0x000ee20000000800 */
[----:B------:R-:W-:Y:S01]  /*1130*/  ISETP.NE.AND P0, PT, R2, 0x2, PT ;  /* 0x000000020200780c */ /* 0x000fe20003f05270 */
[----:B------:R-:W-:Y:S01]  /*1140*/  UISETP.EQ.AND UP3, UPT, UR7, 0xc, UPT ;  /* 0x0000000c0700788c */ /* 0x000fe2000bf62270 */
[----:B------:R-:W-:Y:S01]  /*1150*/  LOP3.LUT P4, RZ, R16, 0x20, RZ, 0xc0, !PT ;  /* 0x0000002010ff7812 */ /* 0x000fe2000788c0ff */
[----:B------:R-:W-:Y:S01]  /*1160*/  UISETP.EQ.AND UP2, UPT, UR7, 0x10, UPT ;  /* 0x000000100700788c */ /* 0x000fe2000bf42270 */
[----:B------:R-:W-:Y:S01]  /*1170*/  FSEL R17, RZ, 1.875, P0 ;  /* 0x3ff00000ff117808 */ /* 0x000fe20000000000 */
[----:B------:R-:W-:Y:S01]  /*1180*/  @UP6 UMOV UR8, 0xffffffff ;  /* 0xffffffff00086882 */ /* 0x000fe20000000000 */
[----:B------:R-:W-:Y:S01]  /*1190*/  ISETP.NE.AND P0, PT, R2, 0x3, PT ;  /* 0x000000030200780c */ /* 0x000fe20003f05270 */
[----:B------:R-:W-:Y:S01]  /*11a0*/  UISETP.EQ.AND UP6, UPT, UR7, 0x14, UPT ;  /* 0x000000140700788c */ /* 0x000fe2000bfc2270 */
[----:B------:R-:W-:Y:S01]  /*11b0*/  FSEL R25, R25, RZ, P3 ;  /* 0x000000ff19197208 */ /* 0x000fe20001800000 */
[----:B------:R-:W-:Y:S01]  /*11c0*/  @UP5 UMOV UR8, URZ ;  /* 0x000000ff00085c82 */ /* 0x000fe20008000000 */
[----:B------:R-:W-:Y:S01]  /*11d0*/  FSEL R15, RZ, 1.875, P0 ;  /* 0x3ff00000ff0f7808 */ /* 0x000fe20000000000 */
[----:B------:R-:W-:Y:S01]  /*11e0*/  @UP4 UMOV UR8, 0x1 ;  /* 0x0000000100084882 */ /* 0x000fe20000000000 */
[----:B------:R-:W-:Y:S01]  /*11f0*/  LOP3.LUT P0, RZ, R16, 0x1, RZ, 0xc0, !PT ;  /* 0x0000000110ff7812 */ /* 0x000fe2000780c0ff */
[----:B------:R-:W-:Y:S01]  /*1200*/  @UP3 UMOV UR8, 0x1 ;  /* 0x0000000100083882 */ /* 0x000fe20000000000 */
[----:B------:R-:W-:Y:S01]  /*1210*/  FSEL R11, R26, RZ, P3 ;  /* 0x000000ff1a0b7208 */ /* 0x000fe20001800000 */
[C---:B--2---:R-:W-:Y:S01]  /*1220*/  DADD R6, R8.reuse, 3 ;  /* 0x4008000008067429 */ /* 0x044fe20000000000 */
[C---:B------:R-:W-:Y:S01]  /*1230*/  LOP3.LUT P3, RZ, R16.reuse, 0x2, RZ, 0xc0, !PT ;  /* 0x0000000210ff7812 */ /* 0x040fe2000786c0ff */
[----:B------:R-:W-:Y:S01]  /*1240*/  DADD R8, R8, 2 ;  /* 0x4000000008087429 */ /* 0x000fe20000000000 */
[----:B------:R-:W-:Y:S01]  /*1250*/  @UP2 UMOV UR8, 0xfffffffe ;  /* 0xfffffffe00082882 */ /* 0x000fe20000000000 */
[----:B------:R-:W-:Y:S01]  /*1260*/  @UP6 UMOV UR8, 0x1 ;  /* 0x0000000100086882 */ /* 0x000fe20000000000 */
[----:B------:R-:W-:Y:S01]  /*1270*/  LOP3.LUT P2, RZ, R16, 0x4, RZ, 0xc0, !PT ;  /* 0x0000000410ff7812 */ /* 0x000fe2000784c0ff */
[----:B------:R-:W2:Y:S01]  /*1280*/  I2F.F64 R104, UR8 ;  /* 0x0000000800687d12 */ /* 0x000ea20008201c00 */
[----:B------:R-:W4:Y:S03]  /*1290*/  LDCU.64 UR30, c[0x0][0x398] ;  /* 0x00007300ff1e77ac */ /* 0x000f260008000a00 */
[----:B------:R-:W-:Y:S01]  /*12a0*/  FSEL R112, R27, R6, P6 ;  /* 0x000000061b707208 */ /* 0x000fe20003000000 */
[----:B------:R-:W1:Y:S01]  /*12b0*/  LDCU UR32, c[0x0][0x38c] ;  /* 0x00007180ff2077ac */ /* 0x000e620008000800 */
[----:B0-----:R-:W-:-:S02]  /*12c0*/  FSEL R4, R4, R7, P6 ;  /* 0x0000000704047208 */ /* 0x001fc40003000000 */
[----:B------:R-:W0:Y:S01]  /*12d0*/  LDC.64 R6, c[0x0][0x390] ;  /* 0x0000e400ff067b82 */ /* 0x000e220000000a00 */
[----:B------:R-:W-:Y:S01]  /*12e0*/  FSEL R110, R5, R8, P0 ;  /* 0x00000008056e7208 */ /* 0x000fe20000000000 */
[----:B------:R-:W0:Y:S01]  /*12f0*/  LDCU UR33, c[0x0][0x394] ;  /* 0x00007280ff2177ac */ /* 0x000e220008000800 */
[----:B------:R-:W-:Y:S02]  /*1300*/  FSEL R4, R4, UR6, P4 ;  /* 0x0000000604047c08 */ /* 0x000fe4000a000000 */
[----:B------:R-:W-:Y:S02]  /*1310*/  FSEL R2, R13, R9, P0 ;  /* 0x000000090d027208 */ /* 0x000fe40000000000 */
[----:B------:R-:W-:Y:S02]  /*1320*/  FSEL R113, R4, 1.875, P1 ;  /* 0x3ff0000004717808 */ /* 0x000fe40000800000 */
[----:B------:R-:W-:Y:S02]  /*1330*/  FSEL R2, R2, +QNAN , P3 ;  /* 0x7ff0000002027808 */ /* 0x000fe40001800000 */
[----:B------:R-:W-:-:S02]  /*1340*/  ISETP.NE.AND P6, PT, R10, RZ, PT ;  /* 0x000000ff0a00720c */ /* 0x000fc40003fc5270 */
[----:B------:R-:W-:Y:S02]  /*1350*/  FSEL R111, R2, 1.875, P1 ;  /* 0x3ff00000026f7808 */ /* 0x000fe40000800000 */
[----:B------:R-:W-:Y:S02]  /*1360*/  LOP3.LUT P0, RZ, R16, 0x8, RZ, 0xc0, !PT ;  /* 0x0000000810ff7812 */ /* 0x000fe4000780c0ff */
[----:B------:R-:W-:Y:S02]  /*1370*/  FSEL R112, R112, RZ, P4 ;  /* 0x000000ff70707208 */ /* 0x000fe40002000000 */
[----:B------:R-:W-:Y:S02]  /*1380*/  ISETP.NE.AND P4, PT, R12, RZ, PT ;  /* 0x000000ff0c00720c */ /* 0x000fe40003f85270 */
[----:B------:R-:W-:Y:S02]  /*1390*/  FSEL R110, R110, RZ, P3 ;  /* 0x000000ff6e6e7208 */ /* 0x000fe40001800000 */
[----:B------:R-:W-:Y:S01]  /*13a0*/  FSEL R112, R112, RZ, P1 ;  /* 0x000000ff70707208 */ /* 0x000fe20000800000 */
[C---:B0-----:R-:W-:Y:S01]  /*13b0*/  DADD R4, R6.reuse, 3 ;  /* 0x4008000006047429 */ /* 0x041fe20000000000 */
[----:B------:R-:W-:Y:S01]  /*13c0*/  FSEL R110, R110, RZ, P1 ;  /* 0x000000ff6e6e7208 */ /* 0x000fe20000800000 */
[----:B------:R-:W-:-:S08]  /*13d0*/  DADD R6, R6, 2 ;  /* 0x4000000006067429 */ /* 0x000fd00000000000 */
[----:B------:R-:W-:Y:S02]  /*13e0*/  FSEL R108, R23, R4, P2 ;  /* 0x00000004176c7208 */ /* 0x000fe40001000000 */
[----:B---3--:R-:W-:Y:S02]  /*13f0*/  FSEL R3, R3, R5, P2 ;  /* 0x0000000503037208 */ /* 0x008fe40001000000 */
[----:B------:R-:W-:Y:S02]  /*1400*/  FSEL R106, R25, R6, P5 ;  /* 0x00000006196a7208 */ /* 0x000fe40002800000 */
[----:B------:R-:W-:Y:S02]  /*1410*/  FSEL R2, R11, R7, P5 ;  /* 0x000000070b027208 */ /* 0x000fe40002800000 */
[----:B------:R-:W-:Y:S02]  /*1420*/  FSEL R108, R108, RZ, P0 ;  /* 0x000000ff6c6c7208 */ /* 0x000fe40000000000 */
[----:B------:R-:W-:-:S02]  /*1430*/  FSEL R3, R3, UR26, P0 ;  /* 0x0000001a03037c08 */ /* 0x000fc40008000000 */
[----:B------:R-:W-:Y:S02]  /*1440*/  FSEL R106, R106, RZ, P6 ;  /* 0x000000ff6a6a7208 */ /* 0x000fe40003000000 */
[----:B------:R-:W-:Y:S02]  /*1450*/  FSEL R2, R2, +QNAN , P6 ;  /* 0x7ff0000002027808 */ /* 0x000fe40003000000 */
[----:B------:R-:W-:Y:S02]  /*1460*/  FSEL R108, R108, RZ, P4 ;  /* 0x000000ff6c6c7208 */ /* 0x000fe40002000000 */
[----:B------:R-:W-:Y:S02]  /*1470*/  FSEL R109, R3, 1.875, P4 ;  /* 0x3ff00000036d7808 */ /* 0x000fe40002000000 */
[----:B------:R-:W-:Y:S02]  /*1480*/  FSEL R106, R106, RZ, P4 ;  /* 0x000000ff6a6a7208 */ /* 0x000fe40002000000 */
[----:B-12-4-:R-:W-:-:S07]  /*1490*/  FSEL R107, R2, 1.875, P4 ;  /* 0x3ff00000026b7808 */ /* 0x016fce0002000000 */
.L_x_271:
[----:B------:R-:W0:Y:S08]  /*14a0*/  LDC.64 R4, c[0x0][0x3d8] ;  /* 0x0000f600ff047b82 */ /* 0x000e300000000a00 */
[----:B------:R-:W1:Y:S08]  /*14b0*/  LDC.64 R2, c[0x0][0x3d0] ;  /* 0x0000f400ff027b82 */ /* 0x000e700000000a00 */
[----:B------:R-:W2:Y:S01]  /*14c0*/  LDC.64 R6, c[0x0][0x3e0] ;  /* 0x0000f800ff067b82 */ /* 0x000ea20000000a00 */
[----:B0-----:R-:W-:-:S06]  /*14d0*/  IMAD.WIDE.U32 R4, R0, 0x8, R4 ;  /* 0x0000000800047825 */ /* 0x001fcc00078e0004 */
[----:B------:R-:W3:Y:S01]  /*14e0*/  LDG.E.64 R4, desc[UR12][R4.64] ;  /* 0x0000000c04047981 */ /* 0x000ee2000c1e1b00 */
[----:B-1----:R-:W-:-:S06]  /*14f0*/  IMAD.WIDE.U32 R2, R0, 0x8, R2 ;  /* 0x0000000800027825 */ /* 0x002fcc00078e0002 */
[----:B------:R-:W4:Y:S01]  /*1500*/  LDG.E.64 R2, desc[UR12][R2.64] ;  /* 0x0000000c02027981 */ /* 0x000f22000c1e1b00 */
[----:B--2---:R-:W-:-:S06]  /*1510*/  IMAD.WIDE.U32 R6, R0, 0x8, R6 ;  /* 0x0000000800067825 */ /* 0x004fcc00078e0006 */
[----:B------:R-:W2:Y:S01]  /*1520*/  LDG.E.64 R6, desc[UR12][R6.64] ;  /* 0x0000000c06067981 */ /* 0x000ea2000c1e1b00 */
[----:B------:R-:W-:Y:S01]  /*1530*/  IMAD.U32 R102, RZ, RZ, UR24 ;  /* 0x00000018ff667e24 */ /* 0x000fe2000f8e00ff */
[----:B------:R-:W-:-:S06]  /*1540*/  MOV R103, UR25 ;  /* 0x0000001900677c02 */ /* 0x000fcc0008000f00 */
[----:B------:R-:W5:Y:S01]  /*1550*/  LDG.E.64 R102, desc[UR12][R102.64] ;  /* 0x0000000c66667981 */ /* 0x000f62000c1e1b00 */
[----:B------:R-:W-:Y:S01]  /*1560*/  BSSY.RECONVERGENT B0, `(.L_x_7) ;  /* 0x0000022000007945 */ /* 0x000fe20003800200 */
[-C--:B---3--:R-:W-:Y:S02]  /*1570*/  DMUL R10, R122, R4.reuse ;  /* 0x000000047a0a7228 */ /* 0x088fe40000000000 */
[-C--:B------:R-:W-:Y:S02]  /*1580*/  DMUL R8, R124, R4.reuse ;  /* 0x000000047c087228 */ /* 0x080fe40000000000 */
[----:B------:R-:W-:-:S04]  /*1590*/  DMUL R4, R120, R4 ;  /* 0x0000000478047228 */ /* 0x000fc80000000000 */
[-C--:B----4-:R-:W-:Y:S02]  /*15a0*/  DFMA R10, R128, R2.reuse, R10 ;  /* 0x00000002800a722b */ /* 0x090fe4000000000a */
[-C--:B------:R-:W-:Y:S02]  /*15b0*/  DFMA R8, R152, R2.reuse, R8 ;  /* 0x000000029808722b */ /* 0x080fe40000000008 */
[----:B------:R-:W-:-:S04]  /*15c0*/  DFMA R4, R126, R2, R4 ;  /* 0x000000027e04722b */ /* 0x000fc80000000004 */
[-C--:B--2---:R-:W-:Y:S02]  /*15d0*/  DFMA R100, R116, R6.reuse, R10 ;  /* 0x000000067464722b */ /* 0x084fe4000000000a */
[-C--:B------:R-:W-:Y:S02]  /*15e0*/  DFMA R98, R118, R6.reuse, R8 ;  /* 0x000000067662722b */ /* 0x080fe40000000008 */
[----:B------:R-:W-:Y:S01]  /*15f0*/  DFMA R96, R114, R6, R4 ;  /* 0x000000067260722b */ /* 0x000fe20000000004 */
[----:B------:R-:W-:-:S03]  /*1600*/  IMAD.MOV.U32 R6, RZ, RZ, 0x0 ;  /* 0x00000000ff067424 */ /* 0x000fc600078e00ff */
[----:B------:R-:W-:Y:S01]  /*1610*/  DADD R12, R160, -R100 ;  /* 0x00000000a00c7229 */ /* 0x000fe20000000864 */
[----:B------:R-:W-:Y:S01]  /*1620*/  IMAD.MOV.U32 R7, RZ, RZ, 0x3fd80000 ;  /* 0x3fd80000ff077424 */ /* 0x000fe200078e00ff */
[----:B------:R-:W-:Y:S02]  /*1630*/  DADD R10, R162, -R98 ;  /* 0x00000000a20a7229 */ /* 0x000fe40000000862 */
[----:B------:R-:W-:-:S04]  /*1640*/  DADD R94, R158, -R96 ;  /* 0x000000009e5e7229 */ /* 0x000fc80000000860 */
[----:B------:R-:W-:-:S08]  /*1650*/  DMUL R2, R12, R12 ;  /* 0x0000000c0c027228 */ /* 0x000fd00000000000 */
[----:B------:R-:W-:-:S08]  /*1660*/  DFMA R2, R10, R10, R2 ;  /* 0x0000000a0a02722b */ /* 0x000fd00000000002 */
[----:B------:R-:W-:-:S06]  /*1670*/  DFMA R48, R94, R94, R2 ;  /* 0x0000005e5e30722b */ /* 0x000fcc0000000002 */
[----:B------:R-:W0:Y:S04]  /*1680*/  MUFU.RSQ64H R3, R49 ;  /* 0x0000003100037308 */ /* 0x000e280000001c00 */
[----:B------:R-:W-:-:S05]  /*1690*/  VIADD R2, R49, 0xfcb00000 ;  /* 0xfcb0000031027836 */ /* 0x000fca0000000000 */
[----:B------:R-:W-:Y:S01]  /*16a0*/  ISETP.GE.U32.AND P0, PT, R2, 0x7ca00000, PT ;  /* 0x7ca000000200780c */ /* 0x000fe20003f06070 */
[----:B0-----:R-:W-:-:S08]  /*16b0*/  DMUL R4, R2, R2 ;  /* 0x0000000202047228 */ /* 0x001fd00000000000 */
[----:B------:R-:W-:-:S08]  /*16c0*/  DFMA R4, R48, -R4, 1 ;  /* 0x3ff000003004742b */ /* 0x000fd00000000804 */
[----:B------:R-:W-:Y:S02]  /*16d0*/  DFMA R6, R4, R6, 0.5 ;  /* 0x3fe000000406742b */ /* 0x000fe40000000006 */
[----:B------:R-:W-:-:S08]  /*16e0*/  DMUL R4, R2, R4 ;  /* 0x0000000402047228 */ /* 0x000fd00000000000 */
[----:B------:R-:W-:-:S08]  /*16f0*/  DFMA R6, R6, R4, R2 ;  /* 0x000000040606722b */ /* 0x000fd00000000002 */
[----:B------:R-:W-:Y:S02]  /*1700*/  DMUL R8, R48, R6 ;  /* 0x0000000630087228 */ /* 0x000fe40000000000 */
[----:B------:R-:W-:Y:S01]  /*1710*/  VIADD R5, R7, 0xfff00000 ;  /* 0xfff0000007057836 */ /* 0x000fe20000000000 */
[----:B------:R-:W-:-:S05]  /*1720*/  MOV R4, R6 ;  /* 0x0000000600047202 */ /* 0x000fca0000000f00 */
[----:B------:R-:W-:-:S08]  /*1730*/  DFMA R22, R8, -R8, R48 ;  /* 0x800000080816722b */ /* 0x000fd00000000030 */
[----:B------:R-:W-:Y:S01]  /*1740*/  DFMA R38, R22, R4, R8 ;  /* 0x000000041626722b */ /* 0x000fe20000000008 */
[----:B------:R-:W-:Y:S10]  /*1750*/  @!P0 BRA `(.L_x_8) ;  /* 0x0000000000088947 */ /* 0x000ff40003800000 */
[----:B------:R-:W-:-:S07]  /*1760*/  MOV R20, 0x1780 ;  /* 0x0000178000147802 */ /* 0x000fce0000000f00 */
[----:B-----5:R-:W-:Y:S05]  /*1770*/  CALL.REL.NOINC `($__internal_2_$__cuda_sm20_dsqrt_rn_f64_mediumpath_v1) ;  /* 0x000000e400907944 */ /* 0x020fea0003c00000 */
.L_x_8:
[----:B------:R-:W-:Y:S05]  /*1780*/  BSYNC.RECONVERGENT B0 ;  /* 0x0000000000007941 */ /* 0x000fea0003800200 */
.L_x_7:
[----:B------:R-:W-:Y:S01]  /*1790*/  DADD R2, -RZ, |R38| ;  /* 0x00000000ff027229 */ /* 0x000fe20000000526 */
[----:B------:R-:W-:Y:S01]  /*17a0*/  BSSY.RECONVERGENT B0, `(.L_x_9) ;  /* 0x0000007000007945 */ /* 0x000fe20003800200 */
[----:B------:R-:W-:Y:S01]  /*17b0*/  DMUL R32, R10, UR30 ;  /* 0x0000001e0a207c28 */ /* 0x000fe20008000000 */
[----:B------:R-:W-:Y:S01]  /*17c0*/  MOV R20, 0x1810 ;  /* 0x0000181000147802 */ /* 0x000fe20000000f00 */
[----:B------:R-:W-:-:S06]  /*17d0*/  UMOV UR9, 0x40000000 ;  /* 0x4000000000097882 */ /* 0x000fcc0000000000 */
[----:B------:R-:W-:Y:S02]  /*17e0*/  IMAD.MOV.U32 R25, RZ, RZ, R2 ;  /* 0x000000ffff197224 */ /* 0x000fe400078e0002 */
[----:B------:R-:W-:-:S07]  /*17f0*/  IMAD.MOV.U32 R23, RZ, RZ, R3 ;  /* 0x000000ffff177224 */ /* 0x000fce00078e0003 */
[----:B-----5:R-:W-:Y:S05]  /*1800*/  CALL.REL.NOINC `($_Z12kernelPPNEWPPdddddddPKdS1_S1_S1_S1_S1_iS1_S1_S1_PKiS1_S1_$__internal_accurate_pow) ;  /* 0x000000e800207944 */ /* 0x020fea0003c00000 */
[----:B------:R-:W-:Y:S05]  /*1810*/  BSYNC.RECONVERGENT B0 ;  /* 0x0000000000007941 */ /* 0x000fea0003800200 */
.L_x_9:
[----:B------:R-:W-:Y:S01]  /*1820*/  DADD R2, R38, 2 ;  /* 0x4000000026027429 */ /* 0x000fe20000000000 */
[----:B------:R-:W-:Y:S01]  /*1830*/  BSSY.RECONVERGENT B0, `(.L_x_10) ;  /* 0x000000f000007945 */ /* 0x000fe20003800200 */
[----:B------:R-:W-:-:S06]  /*1840*/  DSETP.NEU.AND P0, PT, R48, RZ, PT ;  /* 0x000000ff3000722a */ /* 0x000fcc0003f0d000 */
[----:B------:R-:W-:Y:S02]  /*1850*/  FSEL R4, R25, RZ, P0 ;  /* 0x000000ff19047208 */ /* 0x000fe40000000000 */
[----:B------:R-:W-:Y:S02]  /*1860*/  LOP3.LUT R2, R3, 0x7ff00000, RZ, 0xc0, !PT ;  /* 0x7ff0000003027812 */ /* 0x000fe400078ec0ff */
[----:B------:R-:W-:Y:S02]  /*1870*/  FSEL R5, R26, RZ, P0 ;  /* 0x000000ff1a057208 */ /* 0x000fe40000000000 */
[----:B------:R-:W-:-:S13]  /*1880*/  ISETP.NE.AND P1, PT, R2, 0x7ff00000, PT ;  /* 0x7ff000000200780c */ /* 0x000fda0003f25270 */
[----:B------:R-:W-:Y:S05]  /*1890*/  @P1 BRA `(.L_x_11) ;  /* 0x0000000000201947 */ /* 0x000fea0003800000 */
[----:B------:R-:W-:-:S14]  /*18a0*/  DSETP.GE.AND P1, PT, R48, RZ, PT ;  /* 0x000000ff3000722a */ /* 0x000fdc0003f26000 */
[----:B------:R-:W-:Y:S05]  /*18b0*/  @!P1 BRA `(.L_x_12) ;  /* 0x0000000000149947 */ /* 0x000fea0003800000 */
[----:B------:R-:W-:-:S14]  /*18c0*/  DSETP.NEU.AND P1, PT, |R38|, +INF , PT ;  /* 0x7ff000002600742a */ /* 0x000fdc0003f2d200 */
[----:B------:R-:W-:Y:S05]  /*18d0*/  @P1 BRA `(.L_x_11) ;  /* 0x0000000000101947 */ /* 0x000fea0003800000 */
[----:B------:R-:W-:Y:S02]  /*18e0*/  IMAD.MOV.U32 R4, RZ, RZ, 0x0 ;  /* 0x00000000ff047424 */ /* 0x000fe400078e00ff */
[----:B------:R-:W-:Y:S01]  /*18f0*/  IMAD.MOV.U32 R5, RZ, RZ, 0x7ff00000 ;  /* 0x7ff00000ff057424 */ /* 0x000fe200078e00ff */
[----:B------:R-:W-:Y:S06]  /*1900*/  BRA `(.L_x_11) ;  /* 0x0000000000047947 */ /* 0x000fec0003800000 */
.L_x_12:
[----:B------:R-:W-:-:S11]  /*1910*/  DADD R4, R38, 2 ;  /* 0x4000000026047429 */ /* 0x000fd60000000000 */
.L_x_11:
[----:B------:R-:W-:Y:S05]  /*1920*/  BSYNC.RECONVERGENT B0 ;  /* 0x0000000000007941 */ /* 0x000fea0003800200 */
.L_x_10:
[----:B------:R-:W-:Y:S01]  /*1930*/  DADD R2, -RZ, |R38| ;  /* 0x00000000ff027229 */ /* 0x000fe20000000526 */
[----:B------:R-:W-:Y:S01]  /*1940*/  BSSY.RECONVERGENT B0, `(.L_x_13) ;  /* 0x000000a000007945 */ /* 0x000fe20003800200 */
[----:B------:R-:W-:Y:S01]  /*1950*/  DSETP.NEU.AND P1, PT, R38, 1, PT ;  /* 0x3ff000002600742a */ /* 0x000fe20003f2d000 */
[----:B------:R-:W-:Y:S01]  /*1960*/  MOV R20, 0x19e0 ;  /* 0x000019e000147802 */ /* 0x000fe20000000f00 */
[----:B------:R-:W-:Y:S01]  /*1970*/  DMUL R90, R10, UR14 ;  /* 0x0000000e0a5a7c28 */ /* 0x000fe20008000000 */
[----:B------:R-:W-:-:S03]  /*1980*/  UMOV UR9, 0x40100000 ;  /* 0x4010000000097882 */ /* 0x000fc60000000000 */
[----:B------:R-:W-:Y:S02]  /*1990*/  FSEL R92, R4, RZ, P1 ;  /* 0x000000ff045c7208 */ /* 0x000fe40000800000 */
[----:B------:R-:W-:Y:S01]  /*19a0*/  FSEL R93, R5, 1.875, P1 ;  /* 0x3ff00000055d7808 */ /* 0x000fe20000800000 */
[----:B------:R-:W-:Y:S01]  /*19b0*/  IMAD.MOV.U32 R23, RZ, RZ, R3 ;  /* 0x000000ffff177224 */ /* 0x000fe200078e0003 */
[----:B------:R-:W-:-:S07]  /*19c0*/  MOV R25, R2 ;  /* 0x0000000200197202 */ /* 0x000fce0000000f00 */
[----:B------:R-:W-:Y:S05]  /*19d0*/  CALL.REL.NOINC `($_Z12kernelPPNEWPPdddddddPKdS1_S1_S1_S1_S1_iS1_S1_S1_PKiS1_S1_$__internal_accurate_pow) ;  /* 0x000000e400ac7944 */ /* 0x000fea0003c00000 */
[----:B------:R-:W-:Y:S05]  /*19e0*/  BSYNC.RECONVERGENT B0 ;  /* 0x0000000000007941 */ /* 0x000fea0003800200 */
.L_x_13:
[----:B------:R-:W-:Y:S01]  /*19f0*/  DADD R2, R38, 4 ;  /* 0x4010000026027429 */ /* 0x000fe20000000000 */
[----:B------:R-:W-:Y:S01]  /*1a00*/  FSEL R4, R25, RZ, P0 ;  /* 0x000000ff19047208 */ /* 0x000fe20000000000 */
[----:B------:R-:W-:Y:S01]  /*1a10*/  BSSY.RECONVERGENT B0, `(.L_x_14) ;  /* 0x000000d000007945 */ /* 0x000fe20003800200 */
[----:B------:R-:W-:-:S07]  /*1a20*/  FSEL R5, R26, RZ, P0 ;  /* 0x000000ff1a057208 */ /* 0x000fce0000000000 */
[----:B------:R-:W-:-:S04]  /*1a30*/  LOP3.LUT R2, R3, 0x7ff00000, RZ, 0xc0, !PT ;  /* 0x7ff0000003027812 */ /* 0x000fc800078ec0ff */
        /* <DEDUP_REMOVED lines=9> */
.L_x_16:
[----:B------:R-:W-:-:S11]  /*1ad0*/  DADD R4, R38, 4 ;  /* 0x4010000026047429 */ /* 0x000fd60000000000 */
.L_x_15:
[----:B------:R-:W-:Y:S05]  /*1ae0*/  BSYNC.RECONVERGENT B0 ;  /* 0x0000000000007941 */ /* 0x000fea0003800200 */
.L_x_14:
[----:B------:R-:W-:Y:S01]  /*1af0*/  DSETP.NEU.AND P0, PT, R38, 1, PT ;  /* 0x3ff000002600742a */ /* 0x000fe20003f0d000 */
[----:B------:R-:W-:Y:S01]  /*1b00*/  IMAD.MOV.U32 R2, RZ, RZ, 0x1 ;  /* 0x00000001ff027424 */ /* 0x000fe200078e00ff */
[----:B------:R-:W-:Y:S01]  /*1b10*/  DMUL R196, R10, R90 ;  /* 0x0000005a0ac47228 */ /* 0x000fe20000000000 */
[----:B------:R-:W-:Y:S01]  /*1b20*/  BSSY.RECONVERGENT B1, `(.L_x_17) ;  /* 0x0000018000017945 */ /* 0x000fe20003800200 */
[----:B------:R-:W-:Y:S02]  /*1b30*/  ISETP.GE.AND P1, PT, R39, RZ, PT ;  /* 0x000000ff2700720c */ /* 0x000fe40003f26270 */
[----:B------:R-:W-:Y:S02]  /*1b40*/  FSEL R89, R5, 1.875, P0 ;  /* 0x3ff0000005597808 */ /* 0x000fe40000000000 */
[----:B------:R-:W-:Y:S01]  /*1b50*/  FSEL R88, R4, RZ, P0 ;  /* 0x000000ff04587208 */ /* 0x000fe20000000000 */
[----:B------:R-:W-:Y:S01]  /*1b60*/  DSETP.NEU.AND P0, PT, R48, RZ, PT ;  /* 0x000000ff3000722a */ /* 0x000fe20003f0d000 */
[----:B------:R-:W0:Y:S02]  /*1b70*/  MUFU.RCP64H R3, R89 ;  /* 0x0000005900037308 */ /* 0x000e240000001800 */
[----:B------:R-:W-:-:S02]  /*1b80*/  FSETP.GEU.AND P3, PT, |R197|, 6.5827683646048100446e-37, PT ;  /* 0x03600000c500780b */ /* 0x000fc40003f6e200 */
[----:B0-----:R-:W-:-:S08]  /*1b90*/  DFMA R4, -R88, R2, 1 ;  /* 0x3ff000005804742b */ /* 0x001fd00000000102 */
[----:B------:R-:W-:-:S08]  /*1ba0*/  DFMA R4, R4, R4, R4 ;  /* 0x000000040404722b */ /* 0x000fd00000000004 */
[----:B------:R-:W-:-:S08]  /*1bb0*/  DFMA R4, R2, R4, R2 ;  /* 0x000000040204722b */ /* 0x000fd00000000002 */
[----:B------:R-:W-:-:S08]  /*1bc0*/  DFMA R2, -R88, R4, 1 ;  /* 0x3ff000005802742b */ /* 0x000fd00000000104 */
[----:B------:R-:W-:-:S08]  /*1bd0*/  DFMA R2, R4, R2, R4 ;  /* 0x000000020402722b */ /* 0x000fd00000000004 */
[----:B------:R-:W-:-:S08]  /*1be0*/  DMUL R4, R196, R2 ;  /* 0x00000002c4047228 */ /* 0x000fd00000000000 */
[----:B------:R-:W-:-:S08]  /*1bf0*/  DFMA R6, -R88, R4, R196 ;  /* 0x000000045806722b */ /* 0x000fd000000001c4 */
[----:B------:R-:W-:-:S10]  /*1c00*/  DFMA R2, R2, R6, R4 ;  /* 0x000000060202722b */ /* 0x000fd40000000004 */
[----:B------:R-:W-:-:S05]  /*1c10*/  FFMA R4, RZ, R89, R3 ;  /* 0x00000059ff047223 */ /* 0x000fca0000000003 */
[----:B------:R-:W-:-:S13]  /*1c20*/  FSETP.GT.AND P2, PT, |R4|, 1.469367938527859385e-39, PT ;  /* 0x001000000400780b */ /* 0x000fda0003f44200 */
[----:B------:R-:W-:Y:S05]  /*1c30*/  @P2 BRA P3, `(.L_x_18) ;  /* 0x0000000000182947 */ /* 0x000fea0001800000 */
[----:B------:R-:W-:Y:S01]  /*1c40*/  MOV R26, R88 ;  /* 0x00000058001a7202 */ /* 0x000fe20000000f00 */
[----:B------:R-:W-:Y:S01]  /*1c50*/  IMAD.MOV.U32 R25, RZ, RZ, R89 ;  /* 0x000000ffff197224 */ /* 0x000fe200078e0059 */
[----:B------:R-:W-:-:S07]  /*1c60*/  MOV R20, 0x1c80 ;  /* 0x00001c8000147802 */ /* 0x000fce0000000f00 */
[----:B------:R-:W-:Y:S05]  /*1c70*/  CALL.REL.NOINC `($__internal_1_$__cuda_sm20_div_rn_f64_full) ;  /* 0x000000d800dc7944 */ /* 0x000fea0003c00000 */
[----:B------:R-:W-:Y:S02]  /*1c80*/  IMAD.MOV.U32 R2, RZ, RZ, R206 ;  /* 0x000000ffff027224 */ /* 0x000fe400078e00ce */
[----:B------:R-:W-:-:S07]  /*1c90*/  IMAD.MOV.U32 R3, RZ, RZ, R207 ;  /* 0x000000ffff037224 */ /* 0x000fce00078e00cf */
.L_x_18:
[----:B------:R-:W-:Y:S05]  /*1ca0*/  BSYNC.RECONVERGENT B1 ;  /* 0x0000000000017941 */ /* 0x000fea0003800200 */
.L_x_17:
[----:B------:R-:W0:Y:S01]  /*1cb0*/  MUFU.RCP64H R5, R93 ;  /* 0x0000005d00057308 */ /* 0x000e220000001800 */
[----:B------:R-:W-:Y:S01]  /*1cc0*/  IMAD.MOV.U32 R4, RZ, RZ, 0x1 ;  /* 0x00000001ff047424 */ /* 0x000fe200078e00ff */
[----:B------:R-:W-:Y:S01]  /*1cd0*/  DMUL R196, R32, UR18 ;  /* 0x0000001220c47c28 */ /* 0x000fe20008000000 */
[----:B------:R-:W-:Y:S01]  /*1ce0*/  BSSY.RECONVERGENT B1, `(.L_x_19) ;  /* 0x0000016000017945 */ /* 0x000fe20003800200 */
[----:B------:R-:W-:Y:S02]  /*1cf0*/  DMUL R46, R10, UR18 ;  /* 0x000000120a2e7c28 */ /* 0x000fe40008000000 */
[----:B------:R-:W-:Y:S02]  /*1d00*/  DMUL R200, R12, UR20 ;  /* 0x000000140cc87c28 */ /* 0x000fe40008000000 */
[----:B------:R-:W-:-:S04]  /*1d10*/  DMUL R86, R94, UR22 ;  /* 0x000000165e567c28 */ /* 0x000fc80008000000 */
[----:B------:R-:W-:Y:S02]  /*1d20*/  FSETP.GEU.AND P2, PT, |R197|, 6.5827683646048100446e-37, PT ;  /* 0x03600000c500780b */ /* 0x000fe40003f4e200 */
[----:B------:R-:W-:Y:S02]  /*1d30*/  DADD R84, R46, R200 ;  /* 0x000000002e547229 */ /* 0x000fe400000000c8 */
[----:B0-----:R-:W-:-:S06]  /*1d40*/  DFMA R6, -R92, R4, 1 ;  /* 0x3ff000005c06742b */ /* 0x001fcc0000000104 */
[----:B------:R-:W-:Y:S02]  /*1d50*/  DADD R84, R84, R86 ;  /* 0x0000000054547229 */ /* 0x000fe40000000056 */
        /* <DEDUP_REMOVED lines=14> */
.L_x_20:
[----:B------:R-:W-:Y:S05]  /*1e40*/  BSYNC.RECONVERGENT B1 ;  /* 0x0000000000017941 */ /* 0x000fea0003800200 */
.L_x_19:
[----:B------:R-:W0:Y:S01]  /*1e50*/  LDC.64 R8, c[0x0][0x388] ;  /* 0x0000e200ff087b82 */ /* 0x000e220000000a00 */
[----:B------:R-:W0:Y:S01]  /*1e60*/  MUFU.RCP64H R5, UR32 ;  /* 0x0000002000057d08 */ /* 0x000e220008001800 */
[----:B------:R-:W-:Y:S01]  /*1e70*/  IMAD.MOV.U32 R4, RZ, RZ, 0x1 ;  /* 0x00000001ff047424 */ /* 0x000fe200078e00ff */
[----:B------:R-:W-:Y:S01]  /*1e80*/  FSETP.GEU.AND P2, PT, |R39|, 6.5827683646048100446e-37, PT ;  /* 0x036000002700780b */ /* 0x000fe20003f4e200 */
[----:B------:R-:W-:Y:S01]  /*1e90*/  BSSY.RECONVERGENT B1, `(.L_x_21) ;  /* 0x0000016000017945 */ /* 0x000fe20003800200 */
[----:B------:R-:W-:-:S03]  /*1ea0*/  DFMA R2, R84, R2, R206 ;  /* 0x000000025402722b */ /* 0x000fc600000000ce */
[----:B0-----:R-:W-:-:S08]  /*1eb0*/  DFMA R6, R4, -R8, 1 ;  /* 0x3ff000000406742b */ /* 0x001fd00000000808 */
[----:B------:R-:W-:-:S08]  /*1ec0*/  DFMA R6, R6, R6, R6 ;  /* 0x000000060606722b */ /* 0x000fd00000000006 */
[----:B------:R-:W-:-:S08]  /*1ed0*/  DFMA R6, R4, R6, R4 ;  /* 0x000000060406722b */ /* 0x000fd00000000004 */
[----:B------:R-:W-:-:S08]  /*1ee0*/  DFMA R4, R6, -R8, 1 ;  /* 0x3ff000000604742b */ /* 0x000fd00000000808 */
[----:B------:R-:W-:-:S08]  /*1ef0*/  DFMA R4, R6, R4, R6 ;  /* 0x000000040604722b */ /* 0x000fd00000000006 */
[----:B------:R-:W-:-:S08]  /*1f00*/  DMUL R42, R4, R38 ;  /* 0x00000026042a7228 */ /* 0x000fd00000000000 */
[----:B------:R-:W-:-:S08]  /*1f10*/  DFMA R6, R42, -R8, R38 ;  /* 0x800000082a06722b */ /* 0x000fd00000000026 */
[----:B------:R-:W-:-:S10]  /*1f20*/  DFMA R42, R4, R6, R42 ;  /* 0x00000006042a722b */ /* 0x000fd4000000002a */
[----:B------:R-:W-:-:S05]  /*1f30*/  FFMA R4, RZ, UR32, R43 ;  /* 0x00000020ff047c23 */ /* 0x000fca000800002b */
[----:B------:R-:W-:-:S13]  /*1f40*/  FSETP.GT.AND P3, PT, |R4|, 1.469367938527859385e-39, PT ;  /* 0x001000000400780b */ /* 0x000fda0003f64200 */
[----:B------:R-:W-:Y:S05]  /*1f50*/  @P3 BRA P2, `(.L_x_22) ;  /* 0x0000000000243947 */ /* 0x000fea0001000000 */
[----:B------:R-:W0:Y:S01]  /*1f60*/  LDCU.64 UR8, c[0x0][0x388] ;  /* 0x00007100ff0877ac */ /* 0x000e220008000a00 */
[----:B------:R-:W-:Y:S01]  /*1f70*/  IMAD.MOV.U32 R196, RZ, RZ, R38 ;  /* 0x000000ffffc47224 */ /* 0x000fe200078e0026 */
[----:B------:R-:W-:Y:S01]  /*1f80*/  MOV R20, 0x1fd0 ;  /* 0x00001fd000147802 */ /* 0x000fe20000000f00 */
[----:B------:R-:W-:Y:S02]  /*1f90*/  IMAD.MOV.U32 R197, RZ, RZ, R39 ;  /* 0x000000ffffc57224 */ /* 0x000fe400078e0027 */
[----:B0-----:R-:W-:Y:S01]  /*1fa0*/  IMAD.U32 R26, RZ, RZ, UR8 ;  /* 0x00000008ff1a7e24 */ /* 0x001fe2000f8e00ff */
[----:B------:R-:W-:-:S07]  /*1fb0*/  MOV R25, UR9 ;  /* 0x0000000900197c02 */ /* 0x000fce0008000f00 */
[----:B------:R-:W-:Y:S05]  /*1fc0*/  CALL.REL.NOINC `($__internal_1_$__cuda_sm20_div_rn_f64_full) ;  /* 0x000000d800087944 */ /* 0x000fea0003c00000 */
[----:B------:R-:W-:Y:S02]  /*1fd0*/  IMAD.MOV.U32 R42, RZ, RZ, R206 ;  /* 0x000000ffff2a7224 */ /* 0x000fe400078e00ce */
[----:B------:R-:W-:-:S07]  /*1fe0*/  IMAD.MOV.U32 R43, RZ, RZ, R207 ;  /* 0x000000ffff2b7224 */ /* 0x000fce00078e00cf */
.L_x_22:
[----:B------:R-:W-:Y:S05]  /*1ff0*/  BSYNC.RECONVERGENT B1 ;  /* 0x0000000000017941 */ /* 0x000fea0003800200 */
.L_x_21:
[----:B------:R-:W0:Y:S01]  /*2000*/  MUFU.RCP64H R5, R113 ;  /* 0x0000007100057308 */ /* 0x000e220000001800 */
[----:B------:R-:W-:Y:S01]  /*2010*/  IMAD.MOV.U32 R4, RZ, RZ, 0x1 ;  /* 0x00000001ff047424 */ /* 0x000fe200078e00ff */
[----:B------:R-:W-:Y:S01]  /*2020*/  DSETP.LT.AND P2, PT, R42, UR10, PT ;  /* 0x0000000a2a007e2a */ /* 0x000fe2000bf41000 */
[----:B------:R-:W-:Y:S01]  /*2030*/  MOV R62, RZ ;  /* 0x000000ff003e7202 */ /* 0x000fe20000000f00 */
[----:B------:R-:W-:Y:S04]  /*2040*/  BSSY.RECONVERGENT B1, `(.L_x_23) ;  /* 0x0000016000017945 */ /* 0x000fe80003800200 */
[----:B------:R-:W-:-:S04]  /*2050*/  FSEL R63, RZ, 1.875, !P2 ;  /* 0x3ff00000ff3f7808 */ /* 0x000fc80005000000 */
[----:B------:R-:W-:Y:S01]  /*2060*/  FSETP.GEU.AND P2, PT, |R63|, 6.5827683646048100446e-37, PT ;  /* 0x036000003f00780b */ /* 0x000fe20003f4e200 */
        /* <DEDUP_REMOVED lines=11> */
[----:B------:R-:W-:Y:S01]  /*2120*/  IMAD.MOV.U32 R197, RZ, RZ, R63 ;  /* 0x000000ffffc57224 */ /* 0x000fe200078e003f */
[----:B------:R-:W-:Y:S01]  /*2130*/  MOV R20, 0x2180 ;  /* 0x0000218000147802 */ /* 0x000fe20000000f00 */
[----:B------:R-:W-:Y:S02]  /*2140*/  IMAD.MOV.U32 R196, RZ, RZ, RZ ;  /* 0x000000ffffc47224 */ /* 0x000fe400078e00ff */
[----:B------:R-:W-:Y:S02]  /*2150*/  IMAD.MOV.U32 R26, RZ, RZ, R112 ;  /* 0x000000ffff1a7224 */ /* 0x000fe400078e0070 */
[----:B------:R-:W-:-:S07]  /*2160*/  IMAD.MOV.U32 R25, RZ, RZ, R113 ;  /* 0x000000ffff197224 */ /* 0x000fce00078e0071 */
[----:B------:R-:W-:Y:S05]  /*2170*/  CALL.REL.NOINC `($__internal_1_$__cuda_sm20_div_rn_f64_full) ;  /* 0x000000d4009c7944 */ /* 0x000fea0003c00000 */
[----:B------:R-:W-:Y:S01]  /*2180*/  MOV R8, R206 ;  /* 0x000000ce00087202 */ /* 0x000fe20000000f00 */
[----:B------:R-:W-:-:S07]  /*2190*/  IMAD.MOV.U32 R9, RZ, RZ, R207 ;  /* 0x000000ffff097224 */ /* 0x000fce00078e00cf */
.L_x_24:
[----:B------:R-:W-:Y:S05]  /*21a0*/  BSYNC.RECONVERGENT B1 ;  /* 0x0000000000017941 */ /* 0x000fea0003800200 */
.L_x_23:
[----:B------:R-:W0:Y:S01]  /*21b0*/  MUFU.RCP64H R5, R93 ;  /* 0x0000005d00057308 */ /* 0x000e220000001800 */
[----:B------:R-:W-:Y:S01]  /*21c0*/  IMAD.MOV.U32 R4, RZ, RZ, 0x1 ;  /* 0x00000001ff047424 */ /* 0x000fe200078e00ff */
[----:B------:R-:W-:Y:S01]  /*21d0*/  FSETP.GEU.AND P2, PT, |R47|, 6.5827683646048100446e-37, PT ;  /* 0x036000002f00780b */ /* 0x000fe20003f4e200 */
[----:B------:R-:W-:Y:S04]  /*21e0*/  BSSY.RECONVERGENT B1, `(.L_x_25) ;  /* 0x0000014000017945 */ /* 0x000fe80003800200 */
        /* <DEDUP_REMOVED lines=12> */
[----:B------:R-:W-:Y:S01]  /*22b0*/  MOV R26, R92 ;  /* 0x0000005c001a7202 */ /* 0x000fe20000000f00 */
[----:B------:R-:W-:Y:S01]  /*22c0*/  IMAD.MOV.U32 R197, RZ, RZ, R47 ;  /* 0x000000ffffc57224 */ /* 0x000fe200078e002f */
[----:B------:R-:W-:Y:S01]  /*22d0*/  MOV R20, 0x2300 ;  /* 0x0000230000147802 */ /* 0x000fe20000000f00 */
[----:B------:R-:W-:-:S07]  /*22e0*/  IMAD.MOV.U32 R25, RZ, RZ, R93 ;  /* 0x000000ffff197224 */ /* 0x000fce00078e005d */
[----:B------:R-:W-:Y:S05]  /*22f0*/  CALL.REL.NOINC `($__internal_1_$__cuda_sm20_div_rn_f64_full) ;  /* 0x000000d4003c7944 */ /* 0x000fea0003c00000 */
[----:B------:R-:W-:Y:S02]  /*2300*/  IMAD.MOV.U32 R4, RZ, RZ, R206 ;  /* 0x000000ffff047224 */ /* 0x000fe400078e00ce */
[----:B------:R-:W-:-:S07]  /*2310*/  IMAD.MOV.U32 R5, RZ, RZ, R207 ;  /* 0x000000ffff057224 */ /* 0x000fce00078e00cf */
.L_x_26:
[----:B------:R-:W-:Y:S05]  /*2320*/  BSYNC.RECONVERGENT B1 ;  /* 0x0000000000017941 */ /* 0x000fea0003800200 */
.L_x_25:
[----:B------:R-:W0:Y:S01]  /*2330*/  MUFU.RCP64H R7, R93 ;  /* 0x0000005d00077308 */ /* 0x000e220000001800 */
[----:B------:R-:W-:Y:S01]  /*2340*/  VIADD R6, R93, 0x300402 ;  /* 0x003004025d067836 */ /* 0x000fe20000000000 */
[----:B------:R-:W-:Y:S04]  /*2350*/  BSSY.RECONVERGENT B0, `(.L_x_27) ;  /* 0x0000010000007945 */ /* 0x000fe80003800200 */
[----:B------:R-:W-:Y:S01]  /*2360*/  FSETP.GEU.AND P2, PT, |R6|, 5.8789094863358348022e-39, PT ;  /* 0x004004020600780b */ /* 0x000fe20003f4e200 */
[----:B0-----:R-:W-:-:S08]  /*2370*/  DFMA R22, -R92, R6, 1 ;  /* 0x3ff000005c16742b */ /* 0x001fd00000000106 */
[----:B------:R-:W-:-:S08]  /*2380*/  DFMA R22, R22, R22, R22 ;  /* 0x000000161616722b */ /* 0x000fd00000000016 */
[----:B------:R-:W-:-:S08]  /*2390*/  DFMA R22, R6, R22, R6 ;  /* 0x000000160616722b */ /* 0x000fd00000000006 */
[----:B------:R-:W-:-:S08]  /*23a0*/  DFMA R82, -R92, R22, 1 ;  /* 0x3ff000005c52742b */ /* 0x000fd00000000116 */
[----:B------:R-:W-:Y:S01]  /*23b0*/  DFMA R82, R22, R82, R22 ;  /* 0x000000521652722b */ /* 0x000fe20000000016 */
[----:B------:R-:W-:Y:S10]  /*23c0*/  @P2 BRA `(.L_x_28) ;  /* 0x0000000000202947 */ /* 0x000ff40003800000 */
[----:B------:R-:W-:Y:S01]  /*23d0*/  LOP3.LUT R6, R93, 0x7fffffff, RZ, 0xc0, !PT ;  /* 0x7fffffff5d067812 */ /* 0x000fe200078ec0ff */
[----:B------:R-:W-:Y:S01]  /*23e0*/  IMAD.MOV.U32 R51, RZ, RZ, R93 ;  /* 0x000000ffff337224 */ /* 0x000fe200078e005d */
[----:B------:R-:W-:Y:S02]  /*23f0*/  MOV R50, R92 ;  /* 0x0000005c00327202 */ /* 0x000fe40000000f00 */
[----:B------:R-:W-:Y:S01]  /*2400*/  MOV R20, 0x2430 ;  /* 0x0000243000147802 */ /* 0x000fe20000000f00 */
[----:B------:R-:W-:-:S07]  /*2410*/  VIADD R29, R6, 0xfff00000 ;  /* 0xfff00000061d7836 */ /* 0x000fce0000000000 */
[----:B------:R-:W-:Y:S05]  /*2420*/  CALL.REL.NOINC `($__internal_0_$__cuda_sm20_dblrcp_rn_slowpath_v3) ;  /* 0x000000d000447944 */ /* 0x000fea0003c00000 */
[----:B------:R-:W-:Y:S02]  /*2430*/  IMAD.MOV.U32 R82, RZ, RZ, R68 ;  /* 0x000000ffff527224 */ /* 0x000fe400078e0044 */
[----:B------:R-:W-:-:S07]  /*2440*/  IMAD.MOV.U32 R83, RZ, RZ, R69 ;  /* 0x000000ffff537224 */ /* 0x000fce00078e0045 */
.L_x_28:
[----:B------:R-:W-:Y:S05]  /*2450*/  BSYNC.RECONVERGENT B0 ;  /* 0x0000000000007941 */ /* 0x000fea0003800200 */
.L_x_27:
[----:B------:R-:W0:Y:S01]  /*2460*/  MUFU.RCP64H R7, R89 ;  /* 0x0000005900077308 */ /* 0x000e220000001800 */
[----:B------:R-:W-:Y:S01]  /*2470*/  MOV R6, 0x1 ;  /* 0x0000000100067802 */ /* 0x000fe20000000f00 */
[C---:B------:R-:W-:Y:S01]  /*2480*/  DADD R190, R10.reuse, R10 ;  /* 0x000000000abe7229 */ /* 0x040fe2000000000a */
[----:B------:R-:W-:Y:S07]  /*2490*/  BSSY.RECONVERGENT B1, `(.L_x_29) ;  /* 0x0000012000017945 */ /* 0x000fee0003800200 */
[----:B------:R-:W-:-:S02]  /*24a0*/  DMUL R196, R10, R190 ;  /* 0x000000be0ac47228 */ /* 0x000fc40000000000 */
[----:B0-----:R-:W-:-:S08]  /*24b0*/  DFMA R22, -R88, R6, 1 ;  /* 0x3ff000005816742b */ /* 0x001fd00000000106 */
[----:B------:R-:W-:Y:S01]  /*24c0*/  FSETP.GEU.AND P2, PT, |R197|, 6.5827683646048100446e-37, PT ;  /* 0x03600000c500780b */ /* 0x000fe20003f4e200 */
        /* <DEDUP_REMOVED lines=12> */
[----:B------:R-:W-:-:S07]  /*2590*/  IMAD.MOV.U32 R25, RZ, RZ, R89 ;  /* 0x000000ffff197224 */ /* 0x000fce00078e0059 */
[----:B------:R-:W-:Y:S05]  /*25a0*/  CALL.REL.NOINC `($__internal_1_$__cuda_sm20_div_rn_f64_full) ;  /* 0x000000d000907944 */ /* 0x000fea0003c00000 */
.L_x_30:
[----:B------:R-:W-:Y:S05]  /*25b0*/  BSYNC.RECONVERGENT B1 ;  /* 0x0000000000017941 */ /* 0x000fea0003800200 */
.L_x_29:
[----:B------:R-:W0:Y:S01]  /*25c0*/  LDC.64 R24, c[0x0][0x390] ;  /* 0x0000e400ff187b82 */ /* 0x000e220000000a00 */
[----:B------:R-:W0:Y:S01]  /*25d0*/  MUFU.RCP64H R7, UR33 ;  /* 0x0000002100077d08 */ /* 0x000e220008001800 */
[----:B------:R-:W-:Y:S01]  /*25e0*/  IMAD.MOV.U32 R6, RZ, RZ, 0x1 ;  /* 0x00000001ff067424 */ /* 0x000fe200078e00ff */
[----:B------:R-:W-:Y:S01]  /*25f0*/  DADD R206, -R206, R82 ;  /* 0x00000000cece7229 */ /* 0x000fe20000000152 */
[----:B------:R-:W-:Y:S01]  /*2600*/  FSETP.GEU.AND P2, PT, |R39|, 6.5827683646048100446e-37, PT ;  /* 0x036000002700780b */ /* 0x000fe20003f4e200 */
[----:B------:R-:W-:Y:S06]  /*2610*/  BSSY.RECONVERGENT B1, `(.L_x_31) ;  /* 0x0000017000017945 */ /* 0x000fec0003800200 */
[----:B------:R-:W-:-:S08]  /*2620*/  DFMA R4, R84, R206, R4 ;  /* 0x000000ce5404722b */ /* 0x000fd00000000004 */
[----:B------:R-:W-:Y:S02]  /*2630*/  DMUL R4, R4, UR28 ;  /* 0x0000001c04047c28 */ /* 0x000fe40008000000 */
        /* <DEDUP_REMOVED lines=14> */
[----:B------:R-:W-:Y:S01]  /*2720*/  IMAD.MOV.U32 R197, RZ, RZ, R39 ;  /* 0x000000ffffc57224 */ /* 0x000fe200078e0027 */
[----:B0-----:R-:W-:Y:S01]  /*2730*/  MOV R26, UR8 ;  /* 0x00000008001a7c02 */ /* 0x001fe20008000f00 */
[----:B------:R-:W-:-:S07]  /*2740*/  IMAD.U32 R25, RZ, RZ, UR9 ;  /* 0x00000009ff197e24 */ /* 0x000fce000f8e00ff */
[----:B------:R-:W-:Y:S05]  /*2750*/  CALL.REL.NOINC `($__internal_1_$__cuda_sm20_div_rn_f64_full) ;  /* 0x000000d000247944 */ /* 0x000fea0003c00000 */
[----:B------:R-:W-:Y:S02]  /*2760*/  IMAD.MOV.U32 R40, RZ, RZ, R206 ;  /* 0x000000ffff287224 */ /* 0x000fe400078e00ce */
[----:B------:R-:W-:-:S07]  /*2770*/  IMAD.MOV.U32 R41, RZ, RZ, R207 ;  /* 0x000000ffff297224 */ /* 0x000fce00078e00cf */
.L_x_32:
[----:B------:R-:W-:Y:S05]  /*2780*/  BSYNC.RECONVERGENT B1 ;  /* 0x0000000000017941 */ /* 0x000fea0003800200 */
.L_x_31:
[----:B------:R-:W0:Y:S01]  /*2790*/  MUFU.RCP64H R7, R109 ;  /* 0x0000006d00077308 */ /* 0x000e220000001800 */
[----:B------:R-:W-:Y:S01]  /*27a0*/  MOV R6, 0x1 ;  /* 0x0000000100067802 */ /* 0x000fe20000000f00 */
[----:B------:R-:W-:Y:S01]  /*27b0*/  DSETP.LT.AND P2, PT, R40, UR10, PT ;  /* 0x0000000a28007e2a */ /* 0x000fe2000bf41000 */
[----:B------:R-:W-:Y:S01]  /*27c0*/  IMAD.MOV.U32 R36, RZ, RZ, RZ ;  /* 0x000000ffff247224 */ /* 0x000fe200078e00ff */
        /* <DEDUP_REMOVED lines=16> */
[----:B------:R-:W-:Y:S01]  /*28d0*/  IMAD.MOV.U32 R196, RZ, RZ, RZ ;  /* 0x000000ffffc47224 */ /* 0x000fe200078e00ff */
[----:B------:R-:W-:Y:S01]  /*28e0*/  MOV R20, 0x2910 ;  /* 0x0000291000147802 */ /* 0x000fe20000000f00 */
[----:B------:R-:W-:-:S07]  /*28f0*/  IMAD.MOV.U32 R26, RZ, RZ, R108 ;  /* 0x000000ffff1a7224 */ /* 0x000fce00078e006c */
[----:B------:R-:W-:Y:S05]  /*2900*/  CALL.REL.NOINC `($__internal_1_$__cuda_sm20_div_rn_f64_full) ;  /* 0x000000cc00b87944 */ /* 0x000fea0003c00000 */
[----:B------:R-:W-:Y:S02]  /*2910*/  IMAD.MOV.U32 R6, RZ, RZ, R206 ;  /* 0x000000ffff067224 */ /* 0x000fe400078e00ce */
[----:B------:R-:W-:-:S07]  /*2920*/  IMAD.MOV.U32 R7, RZ, RZ, R207 ;  /* 0x000000ffff077224 */ /* 0x000fce00078e00cf */
.L_x_34:
[----:B------:R-:W-:Y:S05]  /*2930*/  BSYNC.RECONVERGENT B1 ;  /* 0x0000000000017941 */ /* 0x000fea0003800200 */
.L_x_33:
[----:B------:R-:W-:Y:S01]  /*2940*/  DMUL R4, R4, R6 ;  /* 0x0000000604047228 */ /* 0x000fe20000000000 */
[----:B------:R-:W-:Y:S01]  /*2950*/  BSSY.RECONVERGENT B0, `(.L_x_35) ;  /* 0x0000008000007945 */ /* 0x000fe20003800200 */
[----:B------:R-:W-:Y:S01]  /*2960*/  DADD R22, -RZ, |R38| ;  /* 0x00000000ff167229 */ /* 0x000fe20000000526 */
[----:B------:R-:W-:Y:S01]  /*2970*/  MOV R20, 0x29d0 ;  /* 0x000029d000147802 */ /* 0x000fe20000000f00 */
[----:B------:R-:W-:Y:S01]  /*2980*/  DMUL R30, R10, R172 ;  /* 0x000000ac0a1e7228 */ /* 0x000fe20000000000 */
[----:B------:R-:W-:-:S03]  /*2990*/  UMOV UR9, 0x40080000 ;  /* 0x4008000000097882 */ /* 0x000fc60000000000 */
[----:B------:R-:W-:-:S04]  /*29a0*/  DFMA R2, R2, R8, R4 ;  /* 0x000000080202722b */ /* 0x000fc80000000004 */
[----:B------:R-:W-:-:S07]  /*29b0*/  IMAD.MOV.U32 R25, RZ, RZ, R22 ;  /* 0x000000ffff197224 */ /* 0x000fce00078e0016 */
[----:B------:R-:W-:Y:S05]  /*29c0*/  CALL.REL.NOINC `($_Z12kernelPPNEWPPdddddddPKdS1_S1_S1_S1_S1_iS1_S1_S1_PKiS1_S1_$__internal_accurate_pow) ;  /* 0x000000d400b07944 */ /* 0x000fea0003c00000 */
[----:B------:R-:W-:Y:S05]  /*29d0*/  BSYNC.RECONVERGENT B0 ;  /* 0x0000000000007941 */ /* 0x000fea0003800200 */
.L_x_35:
[----:B------:R-:W-:Y:S01]  /*29e0*/  IMAD.MOV.U32 R4, RZ, RZ, R25 ;  /* 0x000000ffff047224 */ /* 0x000fe200078e0019 */
[----:B------:R-:W-:Y:S01]  /*29f0*/  MOV R5, R26 ;  /* 0x0000001a00057202 */ /* 0x000fe20000000f00 */
[----:B------:R-:W-:Y:S05]  /*2a00*/  BSSY.RECONVERGENT B0, `(.L_x_36) ;  /* 0x0000014000007945 */ /* 0x000fea0003800200 */
[----:B------:R-:W-:-:S10]  /*2a10*/  DADD R4, -RZ, -R4 ;  /* 0x00000000ff047229 */ /* 0x000fd40000000904 */
[----:B------:R-:W-:Y:S02]  /*2a20*/  FSEL R5, R5, R26, !P1 ;  /* 0x0000001a05057208 */ /* 0x000fe40004800000 */
[----:B------:R-:W-:Y:S02]  /*2a30*/  FSEL R22, R4, R25, !P1 ;  /* 0x0000001904167208 */ /* 0x000fe40004800000 */
[----:B------:R-:W-:Y:S01]  /*2a40*/  FSEL R23, R39, R5, !P0 ;  /* 0x0000000527177208 */ /* 0x000fe20004000000 */
[----:B------:R-:W-:Y:S01]  /*2a50*/  DADD R4, R38, 3 ;  /* 0x4008000026047429 */ /* 0x000fe20000000000 */
[----:B------:R-:W-:-:S09]  /*2a60*/  FSEL R22, R22, RZ, P0 ;  /* 0x000000ff16167208 */ /* 0x000fd20000000000 */
[----:B------:R-:W-:-:S04]  /*2a70*/  LOP3.LUT R4, R5, 0x7ff00000, RZ, 0xc0, !PT ;  /* 0x7ff0000005047812 */ /* 0x000fc800078ec0ff */
[----:B------:R-:W-:-:S13]  /*2a80*/  ISETP.NE.AND P0, PT, R4, 0x7ff00000, PT ;  /* 0x7ff000000400780c */ /* 0x000fda0003f05270 */
[----:B------:R-:W-:Y:S05]  /*2a90*/  @P0 BRA `(.L_x_37) ;  /* 0x0000000000280947 */ /* 0x000fea0003800000 */
[----:B------:R-:W-:-:S14]  /*2aa0*/  DSETP.GE.AND P0, PT, R48, RZ, PT ;  /* 0x000000ff3000722a */ /* 0x000fdc0003f06000 */
[----:B------:R-:W-:Y:S05]  /*2ab0*/  @!P0 BRA `(.L_x_38) ;  /* 0x00000000001c8947 */ /* 0x000fea0003800000 */
[----:B------:R-:W-:-:S14]  /*2ac0*/  DSETP.NEU.AND P0, PT, |R38|, +INF , PT ;  /* 0x7ff000002600742a */ /* 0x000fdc0003f0d200 */
[----:B------:R-:W-:Y:S05]  /*2ad0*/  @P0 BRA `(.L_x_37) ;  /* 0x0000000000180947 */ /* 0x000fea0003800000 */
[----:B------:R-:W-:Y:S01]  /*2ae0*/  IMAD.MOV.U32 R22, RZ, RZ, -0x100000 ;  /* 0xfff00000ff167424 */ /* 0x000fe200078e00ff */
[----:B------:R-:W-:-:S04]  /*2af0*/  ISETP.GE.AND P0, PT, R39, RZ, PT ;  /* 0x000000ff2700720c */ /* 0x000fc80003f06270 */
[----:B------:R-:W-:Y:S01]  /*2b00*/  SEL R23, R22, 0x7ff00000, !P0 ;  /* 0x7ff0000016177807 */ /* 0x000fe20004000000 */
[----:B------:R-:W-:Y:S01]  /*2b10*/  IMAD.MOV.U32 R22, RZ, RZ, RZ ;  /* 0x000000ffff167224 */ /* 0x000fe200078e00ff */
[----:B------:R-:W-:Y:S07]  /*2b20*/  BRA `(.L_x_37) ;  /* 0x0000000000047947 */ /* 0x000fee0003800000 */
.L_x_38:
[----:B------:R-:W-:-:S11]  /*2b30*/  DADD R22, R38, 3 ;  /* 0x4008000026167429 */ /* 0x000fd60000000000 */
.L_x_37:
[----:B------:R-:W-:Y:S05]  /*2b40*/  BSYNC.RECONVERGENT B0 ;  /* 0x0000000000007941 */ /* 0x000fea0003800200 */
.L_x_36:
[----:B------:R-:W-:Y:S01]  /*2b50*/  DSETP.NEU.AND P0, PT, R38, 1, PT ;  /* 0x3ff000002600742a */ /* 0x000fe20003f0d000 */
[----:B------:R-:W-:Y:S01]  /*2b60*/  BSSY.RECONVERGENT B0, `(.L_x_39) ;  /* 0x0000016000007945 */ /* 0x000fe20003800200 */
[----:B------:R-:W-:-:S04]  /*2b70*/  ISETP.GE.AND P1, PT, R39, RZ, PT ;  /* 0x000000ff2700720c */ /* 0x000fc80003f26270 */
[----:B------:R-:W-:Y:S02]  /*2b80*/  FSEL R81, R23, 1.875, P0 ;  /* 0x3ff0000017517808 */ /* 0x000fe40000000000 */
[----:B------:R-:W-:Y:S01]  /*2b90*/  FSEL R80, R22, RZ, P0 ;  /* 0x000000ff16507208 */ /* 0x000fe20000000000 */
[----:B------:R-:W-:Y:S01]  /*2ba0*/  DSETP.NEU.AND P0, PT, R48, RZ, PT ;  /* 0x000000ff3000722a */ /* 0x000fe20003f0d000 */
[----:B------:R-:W0:Y:S01]  /*2bb0*/  MUFU.RCP64H R5, R81 ;  /* 0x0000005100057308 */ /* 0x000e220000001800 */
[----:B------:R-:W-:-:S05]  /*2bc0*/  VIADD R4, R81, 0x300402 ;  /* 0x0030040251047836 */ /* 0x000fca0000000000 */
        /* <DEDUP_REMOVED lines=15> */
.L_x_40:
[----:B------:R-:W-:Y:S05]  /*2cc0*/  BSYNC.RECONVERGENT B0 ;  /* 0x0000000000007941 */ /* 0x000fea0003800200 */
.L_x_39:
[----:B------:R-:W-:Y:S01]  /*2cd0*/  DADD R4, -RZ, |R38| ;  /* 0x00000000ff047229 */ /* 0x000fe20000000526 */
[----:B------:R-:W-:Y:S01]  /*2ce0*/  BSSY.RECONVERGENT B0, `(.L_x_41) ;  /* 0x0000007000007945 */ /* 0x000fe20003800200 */
[----:B------:R-:W-:Y:S01]  /*2cf0*/  DMUL R76, R10, 6 ;  /* 0x401800000a4c7828 */ /* 0x000fe20000000000 */
[----:B------:R-:W-:Y:S01]  /*2d00*/  MOV R20, 0x2d50 ;  /* 0x00002d5000147802 */ /* 0x000fe20000000f00 */
[----:B------:R-:W-:-:S06]  /*2d10*/  UMOV UR9, 0x40140000 ;  /* 0x4014000000097882 */ /* 0x000fcc0000000000 */
[----:B------:R-:W-:Y:S01]  /*2d20*/  IMAD.MOV.U32 R25, RZ, RZ, R4 ;  /* 0x000000ffff197224 */ /* 0x000fe200078e0004 */
[----:B------:R-:W-:-:S07]  /*2d30*/  MOV R23, R5 ;  /* 0x0000000500177202 */ /* 0x000fce0000000f00 */
[----:B------:R-:W-:Y:S05]  /*2d40*/  CALL.REL.NOINC `($_Z12kernelPPNEWPPdddddddPKdS1_S1_S1_S1_S1_iS1_S1_S1_PKiS1_S1_$__internal_accurate_pow) ;  /* 0x000000d000d07944 */ /* 0x000fea0003c00000 */
[----:B------:R-:W-:Y:S05]  /*2d50*/  BSYNC.RECONVERGENT B0 ;  /* 0x0000000000007941 */ /* 0x000fea0003800200 */
.L_x_41:
[----:B------:R-:W-:Y:S01]  /*2d60*/  IMAD.MOV.U32 R4, RZ, RZ, R25 ;  /* 0x000000ffff047224 */ /* 0x000fe200078e0019 */
[----:B------:R-:W-:Y:S01]  /*2d70*/  BSSY.RECONVERGENT B0, `(.L_x_42) ;  /* 0x0000015000007945 */ /* 0x000fe20003800200 */
[----:B------:R-:W-:-:S06]  /*2d80*/  IMAD.MOV.U32 R5, RZ, RZ, R26 ;  /* 0x000000ffff057224 */ /* 0x000fcc00078e001a */
        /* <DEDUP_REMOVED lines=18> */
.L_x_44:
[----:B------:R-:W-:-:S11]  /*2eb0*/  DADD R22, R38, 5 ;  /* 0x4014000026167429 */ /* 0x000fd60000000000 */
.L_x_43:
[----:B------:R-:W-:Y:S05]  /*2ec0*/  BSYNC.RECONVERGENT B0 ;  /* 0x0000000000007941 */ /* 0x000fea0003800200 */
.L_x_42:
[----:B------:R-:W-:Y:S01]  /*2ed0*/  DSETP.NEU.AND P0, PT, R38, 1, PT ;  /* 0x3ff000002600742a */ /* 0x000fe20003f0d000 */
[----:B------:R-:W-:Y:S01]  /*2ee0*/  MOV R4, 0x1 ;  /* 0x0000000100047802 */ /* 0x000fe20000000f00 */
        /* <DEDUP_REMOVED lines=23> */
.L_x_46:
[----:B------:R-:W-:Y:S05]  /*3060*/  BSYNC.RECONVERGENT B1 ;  /* 0x0000000000017941 */ /* 0x000fea0003800200 */
.L_x_45:
[----:B------:R-:W0:Y:S01]  /*3070*/  MUFU.RCP64H R5, R81 ;  /* 0x0000005100057308 */ /* 0x000e220000001800 */
[----:B------:R-:W-:Y:S01]  /*3080*/  IMAD.MOV.U32 R4, RZ, RZ, 0x1 ;  /* 0x00000001ff047424 */ /* 0x000fe200078e00ff */
[----:B------:R-:W-:Y:S01]  /*3090*/  DMUL R196, R90, UR18 ;  /* 0x000000125ac47c28 */ /* 0x000fe20008000000 */
[----:B------:R-:W-:Y:S01]  /*30a0*/  BSSY.RECONVERGENT B1, `(.L_x_47) ;  /* 0x0000016000017945 */ /* 0x000fe20003800200 */
[----:B------:R-:W-:-:S08]  /*30b0*/  DADD R206, -R206, R78 ;  /* 0x00000000cece7229 */ /* 0x000fd0000000014e */
[----:B------:R-:W-:Y:S01]  /*30c0*/  FSETP.GEU.AND P2, PT, |R197|, 6.5827683646048100446e-37, PT ;  /* 0x03600000c500780b */ /* 0x000fe20003f4e200 */
[----:B------:R-:W-:Y:S02]  /*30d0*/  DMUL R50, R206, UR14 ;  /* 0x0000000ece327c28 */ /* 0x000fe40008000000 */
[----:B0-----:R-:W-:-:S06]  /*30e0*/  DFMA R22, -R80, R4, 1 ;  /* 0x3ff000005016742b */ /* 0x001fcc0000000104 */
[----:B------:R-:W-:Y:S02]  /*30f0*/  DMUL R50, R84, R50 ;  /* 0x0000003254327228 */ /* 0x000fe40000000000 */
        /* <DEDUP_REMOVED lines=11> */
[----:B------:R-:W-:Y:S02]  /*31b0*/  MOV R25, R81 ;  /* 0x0000005100197202 */ /* 0x000fe40000000f00 */
[----:B------:R-:W-:-:S07]  /*31c0*/  MOV R20, 0x31e0 ;  /* 0x000031e000147802 */ /* 0x000fce0000000f00 */
[----:B------:R-:W-:Y:S05]  /*31d0*/  CALL.REL.NOINC `($__internal_1_$__cuda_sm20_div_rn_f64_full) ;  /* 0x000000c400847944 */ /* 0x000fea0003c00000 */
[----:B------:R-:W-:Y:S02]  /*31e0*/  IMAD.MOV.U32 R34, RZ, RZ, R206 ;  /* 0x000000ffff227224 */ /* 0x000fe400078e00ce */
[----:B------:R-:W-:-:S07]  /*31f0*/  IMAD.MOV.U32 R35, RZ, RZ, R207 ;  /* 0x000000ffff237224 */ /* 0x000fce00078e00cf */
.L_x_48:
[----:B------:R-:W-:Y:S05]  /*3200*/  BSYNC.RECONVERGENT B1 ;  /* 0x0000000000017941 */ /* 0x000fea0003800200 */
.L_x_47:
[----:B------:R-:W0:Y:S01]  /*3210*/  MUFU.RCP64H R5, R81 ;  /* 0x0000005100057308 */ /* 0x000e220000001800 */
[----:B------:R-:W-:Y:S01]  /*3220*/  IMAD.MOV.U32 R4, RZ, RZ, 0x1 ;  /* 0x00000001ff047424 */ /* 0x000fe200078e00ff */
[----:B------:R-:W-:Y:S01]  /*3230*/  DMUL R196, R30, UR18 ;  /* 0x000000121ec47c28 */ /* 0x000fe20008000000 */
[----:B------:R-:W-:Y:S09]  /*3240*/  BSSY.RECONVERGENT B1, `(.L_x_49) ;  /* 0x0000011000017945 */ /* 0x000ff20003800200 */
        /* <DEDUP_REMOVED lines=16> */
.L_x_50:
[----:B------:R-:W-:Y:S05]  /*3350*/  BSYNC.RECONVERGENT B1 ;  /* 0x0000000000017941 */ /* 0x000fea0003800200 */
.L_x_49:
[----:B------:R-:W0:Y:S01]  /*3360*/  MUFU.RCP64H R5, R111 ;  /* 0x0000006f00057308 */ /* 0x000e220000001800 */
[----:B------:R-:W-:Y:S01]  /*3370*/  IMAD.MOV.U32 R4, RZ, RZ, 0x1 ;  /* 0x00000001ff047424 */ /* 0x000fe200078e00ff */
[----:B------:R-:W-:Y:S01]  /*3380*/  DADD R42, -R42, UR10 ;  /* 0x0000000a2a2a7e29 */ /* 0x000fe20008000100 */
[----:B------:R-:W-:Y:S01]  /*3390*/  BSSY.RECONVERGENT B1, `(.L_x_51) ;  /* 0x0000016000017945 */ /* 0x000fe20003800200 */
[----:B------:R-:W-:-:S06]  /*33a0*/  DADD R34, R206, -R34 ;  /* 0x00000000ce227229 */ /* 0x000fcc0000000822 */
[----:B------:R-:W-:Y:S02]  /*33b0*/  DMUL R196, R62, R42 ;  /* 0x0000002a3ec47228 */ /* 0x000fe40000000000 */
[----:B------:R-:W-:Y:S02]  /*33c0*/  DADD R50, -R50, R34 ;  /* 0x0000000032327229 */ /* 0x000fe40000000122 */
[----:B0-----:R-:W-:-:S06]  /*33d0*/  DFMA R22, -R110, R4, 1 ;  /* 0x3ff000006e16742b */ /* 0x001fcc0000000104 */
[----:B------:R-:W-:Y:S02]  /*33e0*/  FSETP.GEU.AND P2, PT, |R197|, 6.5827683646048100446e-37, PT ;  /* 0x03600000c500780b */ /* 0x000fe40003f4e200 */
        /* <DEDUP_REMOVED lines=14> */
[----:B------:R-:W-:Y:S01]  /*34d0*/  IMAD.MOV.U32 R4, RZ, RZ, R206 ;  /* 0x000000ffff047224 */ /* 0x000fe200078e00ce */
[----:B------:R-:W-:-:S07]  /*34e0*/  MOV R5, R207 ;  /* 0x000000cf00057202 */ /* 0x000fce0000000f00 */
.L_x_52:
[----:B------:R-:W-:Y:S05]  /*34f0*/  BSYNC.RECONVERGENT B1 ;  /* 0x0000000000017941 */ /* 0x000fea0003800200 */
.L_x_51:
[----:B------:R-:W0:Y:S01]  /*3500*/  MUFU.RCP64H R23, R81 ;  /* 0x0000005100177308 */ /* 0x000e220000001800 */
[----:B------:R-:W-:Y:S01]  /*3510*/  IMAD.MOV.U32 R22, RZ, RZ, 0x1 ;  /* 0x00000001ff167424 */ /* 0x000fe200078e00ff */
[----:B------:R-:W-:Y:S01]  /*3520*/  DMUL R196, R190, UR18 ;  /* 0x00000012bec47c28 */ /* 0x000fe20008000000 */
[----:B------:R-:W-:Y:S01]  /*3530*/  BSSY.RECONVERGENT B1, `(.L_x_53) ;  /* 0x0000014000017945 */ /* 0x000fe20003800200 */
[----:B------:R-:W-:-:S08]  /*3540*/  DFMA R50, R50, R4, R2 ;  /* 0x000000043232722b */ /* 0x000fd00000000002 */
        /* <DEDUP_REMOVED lines=18> */
.L_x_54:
[----:B------:R-:W-:Y:S05]  /*3670*/  BSYNC.RECONVERGENT B1 ;  /* 0x0000000000017941 */ /* 0x000fea0003800200 */
.L_x_53:
[----:B------:R-:W0:Y:S01]  /*3680*/  MUFU.RCP64H R3, R81 ;  /* 0x0000005100037308 */ /* 0x000e220000001800 */
[----:B------:R-:W-:Y:S01]  /*3690*/  IMAD.MOV.U32 R2, RZ, RZ, 0x1 ;  /* 0x00000001ff027424 */ /* 0x000fe200078e00ff */
[----:B------:R-:W-:Y:S01]  /*36a0*/  DMUL R72, R10, 3 ;  /* 0x400800000a487828 */ /* 0x000fe20000000000 */
[----:B------:R-:W-:Y:S07]  /*36b0*/  BSSY.RECONVERGENT B1, `(.L_x_55) ;  /* 0x0000012000017945 */ /* 0x000fee0003800200 */
[----:B------:R-:W-:-:S02]  /*36c0*/  DMUL R196, R72, UR18 ;  /* 0x0000001248c47c28 */ /* 0x000fc40008000000 */
        /* <DEDUP_REMOVED lines=16> */
.L_x_56:
[----:B------:R-:W-:Y:S05]  /*37d0*/  BSYNC.RECONVERGENT B1 ;  /* 0x0000000000017941 */ /* 0x000fea0003800200 */
.L_x_55:
[----:B------:R-:W0:Y:S01]  /*37e0*/  MUFU.RCP64H R3, R75 ;  /* 0x0000004b00037308 */ /* 0x000e220000001800 */
[----:B------:R-:W-:Y:S01]  /*37f0*/  IMAD.MOV.U32 R2, RZ, RZ, 0x1 ;  /* 0x00000001ff027424 */ /* 0x000fe200078e00ff */
[----:B------:R-:W-:Y:S01]  /*3800*/  DMUL R70, R10, 4 ;  /* 0x401000000a467828 */ /* 0x000fe20000000000 */
[----:B------:R-:W-:Y:S01]  /*3810*/  BSSY.RECONVERGENT B1, `(.L_x_57) ;  /* 0x0000015000017945 */ /* 0x000fe20003800200 */
[----:B------:R-:W-:-:S06]  /*3820*/  DADD R34, R206, R34 ;  /* 0x00000000ce227229 */ /* 0x000fcc0000000022 */
[----:B------:R-:W-:Y:S02]  /*3830*/  DMUL R196, R10, R70 ;  /* 0x000000460ac47228 */ /* 0x000fe40000000000 */
        /* <DEDUP_REMOVED lines=18> */
.L_x_58:
[----:B------:R-:W-:Y:S05]  /*3960*/  BSYNC.RECONVERGENT B1 ;  /* 0x0000000000017941 */ /* 0x000fea0003800200 */
.L_x_57:
[----:B------:R-:W0:Y:S01]  /*3970*/  MUFU.RCP64H R23, R107 ;  /* 0x0000006b00177308 */ /* 0x000e220000001800 */
[----:B------:R-:W-:Y:S01]  /*3980*/  IMAD.MOV.U32 R22, RZ, RZ, 0x1 ;  /* 0x00000001ff167424 */ /* 0x000fe200078e00ff */
[----:B------:R-:W-:Y:S01]  /*3990*/  DADD R40, -R40, UR10 ;  /* 0x0000000a28287e29 */ /* 0x000fe20008000100 */
[----:B------:R-:W-:Y:S01]  /*39a0*/  BSSY.RECONVERGENT B1, `(.L_x_59) ;  /* 0x0000018000017945 */ /* 0x000fe20003800200 */
[----:B------:R-:W-:-:S06]  /*39b0*/  DADD R2, -R2, R78 ;  /* 0x0000000002027229 */ /* 0x000fcc000000014e */
[----:B------:R-:W-:Y:S02]  /*39c0*/  DMUL R196, R36, R40 ;  /* 0x0000002824c47228 */ /* 0x000fe40000000000 */
[----:B0-----:R-:W-:-:S08]  /*39d0*/  DFMA R24, -R106, R22, 1 ;  /* 0x3ff000006a18742b */ /* 0x001fd00000000116 */
[----:B------:R-:W-:Y:S01]  /*39e0*/  FSETP.GEU.AND P2, PT, |R197|, 6.5827683646048100446e-37, PT ;  /* 0x03600000c500780b */ /* 0x000fe20003f4e200 */
[----:B------:R-:W-:-:S08]  /*39f0*/  DFMA R24, R24, R24, R24 ;  /* 0x000000181818722b */ /* 0x000fd00000000018 */
[----:B------:R-:W-:-:S08]  /*3a00*/  DFMA R24, R22, R24, R22 ;  /* 0x000000181618722b */ /* 0x000fd00000000016 */
[----:B------:R-:W-:-:S08]  /*3a10*/  DFMA R22, -R106, R24, 1 ;  /* 0x3ff000006a16742b */ /* 0x000fd00000000118 */
[----:B------:R-:W-:Y:S02]  /*3a20*/  DFMA R24, R24, R22, R24 ;  /* 0x000000161818722b */ /* 0x000fe40000000018 */
[----:B------:R-:W-:-:S06]  /*3a30*/  DMUL R22, R2, 3 ;  /* 0x4008000002167828 */ /* 0x000fcc0000000000 */
[----:B------:R-:W-:Y:S02]  /*3a40*/  DMUL R26, R196, R24 ;  /* 0x00000018c41a7228 */ /* 0x000fe40000000000 */
[----:B------:R-:W-:-:S06]  /*3a50*/  DFMA R34, R84, R22, R34 ;  /* 0x000000165422722b */ /* 0x000fcc0000000022 */
[----:B------:R-:W-:Y:S02]  /*3a60*/  DFMA R28, -R106, R26, R196 ;  /* 0x0000001a6a1c722b */ /* 0x000fe400000001c4 */
[----:B------:R-:W-:-:S06]  /*3a70*/  DMUL R34, R34, UR28 ;  /* 0x0000001c22227c28 */ /* 0x000fcc0008000000 */
        /* <DEDUP_REMOVED lines=10> */
.L_x_60:
[----:B------:R-:W-:Y:S05]  /*3b20*/  BSYNC.RECONVERGENT B1 ;  /* 0x0000000000017941 */ /* 0x000fea0003800200 */
.L_x_59:
[----:B------:R-:W0:Y:S01]  /*3b30*/  MUFU.RCP64H R23, R75 ;  /* 0x0000004b00177308 */ /* 0x000e220000001800 */
[----:B------:R-:W-:Y:S01]  /*3b40*/  IMAD.MOV.U32 R22, RZ, RZ, 0x1 ;  /* 0x00000001ff167424 */ /* 0x000fe200078e00ff */
[----:B------:R-:W-:Y:S01]  /*3b50*/  FSETP.GEU.AND P2, PT, |R47|, 6.5827683646048100446e-37, PT ;  /* 0x036000002f00780b */ /* 0x000fe20003f4e200 */
[----:B------:R-:W-:Y:S01]  /*3b60*/  BSSY.RECONVERGENT B1, `(.L_x_61) ;  /* 0x0000015000017945 */ /* 0x000fe20003800200 */
[----:B------:R-:W-:-:S03]  /*3b70*/  DFMA R34, R34, R2, R50 ;  /* 0x000000022222722b */ /* 0x000fc60000000032 */
        /* <DEDUP_REMOVED lines=13> */
[----:B------:R-:W-:Y:S01]  /*3c50*/  MOV R20, 0x3c90 ;  /* 0x00003c9000147802 */ /* 0x000fe20000000f00 */
[----:B------:R-:W-:Y:S02]  /*3c60*/  IMAD.MOV.U32 R26, RZ, RZ, R74 ;  /* 0x000000ffff1a7224 */ /* 0x000fe400078e004a */
[----:B------:R-:W-:-:S07]  /*3c70*/  IMAD.MOV.U32 R25, RZ, RZ, R75 ;  /* 0x000000ffff197224 */ /* 0x000fce00078e004b */
[----:B------:R-:W-:Y:S05]  /*3c80*/  CALL.REL.NOINC `($__internal_1_$__cuda_sm20_div_rn_f64_full) ;  /* 0x000000b800d87944 */ /* 0x000fea0003c00000 */
[----:B------:R-:W-:Y:S01]  /*3c90*/  IMAD.MOV.U32 R44, RZ, RZ, R206 ;  /* 0x000000ffff2c7224 */ /* 0x000fe200078e00ce */
[----:B------:R-:W-:-:S07]  /*3ca0*/  MOV R45, R207 ;  /* 0x000000cf002d7202 */ /* 0x000fce0000000f00 */
.L_x_62:
[----:B------:R-:W-:Y:S05]  /*3cb0*/  BSYNC.RECONVERGENT B1 ;  /* 0x0000000000017941 */ /* 0x000fea0003800200 */
.L_x_61:
[----:B------:R-:W-:Y:S01]  /*3cc0*/  DADD R22, -RZ, |R38| ;  /* 0x00000000ff167229 */ /* 0x000fe20000000526 */
[----:B------:R-:W-:Y:S01]  /*3cd0*/  BSSY.RECONVERGENT B0, `(.L_x_63) ;  /* 0x0000005000007945 */ /* 0x000fe20003800200 */
[----:B------:R-:W-:Y:S01]  /*3ce0*/  MOV R20, 0x3d20 ;  /* 0x00003d2000147802 */ /* 0x000fe20000000f00 */
[----:B------:R-:W-:-:S07]  /*3cf0*/  UMOV UR9, 0x401c0000 ;  /* 0x401c000000097882 */ /* 0x000fce0000000000 */
[----:B------:R-:W-:-:S07]  /*3d00*/  IMAD.MOV.U32 R25, RZ, RZ, R22 ;  /* 0x000000ffff197224 */ /* 0x000fce00078e0016 */
[----:B------:R-:W-:Y:S05]  /*3d10*/  CALL.REL.NOINC `($_Z12kernelPPNEWPPdddddddPKdS1_S1_S1_S1_S1_iS1_S1_S1_PKiS1_S1_$__internal_accurate_pow) ;  /* 0x000000c000dc7944 */ /* 0x000fea0003c00000 */
[----:B------:R-:W-:Y:S05]  /*3d20*/  BSYNC.RECONVERGENT B0 ;  /* 0x0000000000007941 */ /* 0x000fea0003800200 */
.L_x_63:
[----:B------:R-:W-:Y:S01]  /*3d30*/  IMAD.MOV.U32 R22, RZ, RZ, R25 ;  /* 0x000000ffff167224 */ /* 0x000fe200078e0019 */
[----:B------:R-:W-:Y:S01]  /*3d40*/  BSSY.RECONVERGENT B0, `(.L_x_64) ;  /* 0x0000015000007945 */ /* 0x000fe20003800200 */
[----:B------:R-:W-:-:S06]  /*3d50*/  IMAD.MOV.U32 R23, RZ, RZ, R26 ;  /* 0x000000ffff177224 */ /* 0x000fcc00078e001a */
[----:B------:R-:W-:-:S10]  /*3d60*/  DADD R22, -RZ, -R22 ;  /* 0x00000000ff167229 */ /* 0x000fd40000000916 */
[----:B------:R-:W-:Y:S02]  /*3d70*/  FSEL R25, R22, R25, !P1 ;  /* 0x0000001916197208 */ /* 0x000fe40004800000 */
[----:B------:R-:W-:Y:S02]  /*3d80*/  FSEL R23, R23, R26, !P1 ;  /* 0x0000001a17177208 */ /* 0x000fe40004800000 */
[----:B------:R-:W-:Y:S02]  /*3d90*/  FSEL R24, R25, RZ, P0 ;  /* 0x000000ff19187208 */ /* 0x000fe40000000000 */
[----:B------:R-:W-:Y:S01]  /*3da0*/  FSEL R25, R39, R23, !P0 ;  /* 0x0000001727197208 */ /* 0x000fe20004000000 */
[----:B------:R-:W-:-:S10]  /*3db0*/  DADD R22, R38, 7 ;  /* 0x401c000026167429 */ /* 0x000fd40000000000 */
        /* <DEDUP_REMOVED lines=9> */
[----:B------:R-:W-:Y:S02]  /*3e50*/  SEL R25, R24, 0x7ff00000, !P0 ;  /* 0x7ff0000018197807 */ /* 0x000fe40004000000 */
[----:B------:R-:W-:Y:S01]  /*3e60*/  MOV R24, RZ ;  /* 0x000000ff00187202 */ /* 0x000fe20000000f00 */
[----:B------:R-:W-:Y:S06]  /*3e70*/  BRA `(.L_x_65) ;  /* 0x0000000000047947 */ /* 0x000fec0003800000 */
.L_x_66:
[----:B------:R-:W-:-:S11]  /*3e80*/  DADD R24, R38, 7 ;  /* 0x401c000026187429 */ /* 0x000fd60000000000 */
.L_x_65:
[----:B------:R-:W-:Y:S05]  /*3e90*/  BSYNC.RECONVERGENT B0 ;  /* 0x0000000000007941 */ /* 0x000fea0003800200 */
.L_x_64:
        /* <DEDUP_REMOVED lines=11> */
[----:B------:R-:W-:Y:S02]  /*3f50*/  IMAD.MOV.U32 R50, RZ, RZ, R74 ;  /* 0x000000ffff327224 */ /* 0x000fe400078e004a */
[----:B------:R-:W-:Y:S02]  /*3f60*/  IMAD.MOV.U32 R51, RZ, RZ, R75 ;  /* 0x000000ffff337224 */ /* 0x000fe400078e004b */
[----:B------:R-:W-:Y:S01]  /*3f70*/  VIADD R29, R20, 0xfff00000 ;  /* 0xfff00000141d7836 */ /* 0x000fe20000000000 */
[----:B------:R-:W-:-:S07]  /*3f80*/  MOV R20, 0x3fa0 ;  /* 0x00003fa000147802 */ /* 0x000fce0000000f00 */
[----:B------:R-:W-:Y:S05]  /*3f90*/  CALL.REL.NOINC `($__internal_0_$__cuda_sm20_dblrcp_rn_slowpath_v3) ;  /* 0x000000b400687944 */ /* 0x000fea0003c00000 */
.L_x_68:
[----:B------:R-:W-:Y:S05]  /*3fa0*/  BSYNC.RECONVERGENT B0 ;  /* 0x0000000000007941 */ /* 0x000fea0003800200 */
.L_x_67:
[----:B------:R-:W-:Y:S01]  /*3fb0*/  DSETP.NEU.AND P0, PT, R38, 1, PT ;  /* 0x3ff000002600742a */ /* 0x000fe20003f0d000 */
[----:B------:R-:W-:Y:S01]  /*3fc0*/  MOV R22, 0x1 ;  /* 0x0000000100167802 */ /* 0x000fe20000000f00 */
[C---:B------:R-:W-:Y:S01]  /*3fd0*/  DMUL R64, R10.reuse, 5 ;  /* 0x401400000a407828 */ /* 0x040fe20000000000 */
[----:B------:R-:W-:Y:S03]  /*3fe0*/  BSSY.RECONVERGENT B1, `(.L_x_69) ;  /* 0x0000015000017945 */ /* 0x000fe60003800200 */
[----:B------:R-:W-:Y:S02]  /*3ff0*/  FSEL R67, R25, 1.875, P0 ;  /* 0x3ff0000019437808 */ /* 0x000fe40000000000 */
[----:B------:R-:W-:Y:S02]  /*4000*/  FSEL R66, R24, RZ, P0 ;  /* 0x000000ff18427208 */ /* 0x000fe40000000000 */
[----:B------:R-:W0:Y:S01]  /*4010*/  MUFU.RCP64H R23, R67 ;  /* 0x0000004300177308 */ /* 0x000e220000001800 */
[----:B------:R-:W-:-:S10]  /*4020*/  DMUL R196, R10, R64 ;  /* 0x000000400ac47228 */ /* 0x000fd40000000000 */
        /* <DEDUP_REMOVED lines=16> */
.L_x_70:
[----:B------:R-:W-:Y:S05]  /*4130*/  BSYNC.RECONVERGENT B1 ;  /* 0x0000000000017941 */ /* 0x000fea0003800200 */
.L_x_69:
[----:B------:R-:W0:Y:S01]  /*4140*/  LDC.64 R26, c[0x0][0x388] ;  /* 0x0000e200ff1a7b82 */ /* 0x000e220000000a00 */
[----:B------:R-:W0:Y:S01]  /*4150*/  MUFU.RCP64H R23, UR32 ;  /* 0x0000002000177d08 */ /* 0x000e220008001800 */
[----:B------:R-:W-:Y:S01]  /*4160*/  IMAD.MOV.U32 R22, RZ, RZ, 0x1 ;  /* 0x00000001ff167424 */ /* 0x000fe200078e00ff */
[----:B------:R-:W-:Y:S01]  /*4170*/  DADD R38, R38, R38 ;  /* 0x0000000026267229 */ /* 0x000fe20000000026 */
[----:B------:R-:W-:Y:S01]  /*4180*/  BSSY.RECONVERGENT B1, `(.L_x_71) ;  /* 0x0000019000017945 */ /* 0x000fe20003800200 */
[----:B------:R-:W-:Y:S02]  /*4190*/  DADD R44, R44, R44 ;  /* 0x000000002c2c7229 */ /* 0x000fe4000000002c */
[----:B------:R-:W-:-:S06]  /*41a0*/  DMUL R42, R42, R42 ;  /* 0x0000002a2a2a7228 */ /* 0x000fcc0000000000 */
[----:B------:R-:W-:Y:S01]  /*41b0*/  FSETP.GEU.AND P1, PT, |R39|, 6.5827683646048100446e-37, PT ;  /* 0x036000002700780b */ /* 0x000fe20003f2e200 */
[----:B0-----:R-:W-:-:S08]  /*41c0*/  DFMA R24, R22, -R26, 1 ;  /* 0x3ff000001618742b */ /* 0x001fd0000000081a */
[----:B------:R-:W-:-:S08]  /*41d0*/  DFMA R24, R24, R24, R24 ;  /* 0x000000181818722b */ /* 0x000fd00000000018 */
[----:B------:R-:W-:-:S08]  /*41e0*/  DFMA R24, R22, R24, R22 ;  /* 0x000000181618722b */ /* 0x000fd00000000016 */
[----:B------:R-:W-:-:S08]  /*41f0*/  DFMA R22, R24, -R26, 1 ;  /* 0x3ff000001816742b */ /* 0x000fd0000000081a */
[----:B------:R-:W-:Y:S02]  /*4200*/  DFMA R28, R24, R22, R24 ;  /* 0x00000016181c722b */ /* 0x000fe40000000018 */
[----:B------:R-:W-:-:S06]  /*4210*/  DADD R22, -R206, R68 ;  /* 0x00000000ce167229 */ /* 0x000fcc0000000144 */
[----:B------:R-:W-:Y:S02]  /*4220*/  DMUL R24, R28, R38 ;  /* 0x000000261c187228 */ /* 0x000fe40000000000 */
[----:B------:R-:W-:-:S06]  /*4230*/  DFMA R22, R84, R22, R44 ;  /* 0x000000165416722b */ /* 0x000fcc000000002c */
[----:B------:R-:W-:Y:S02]  /*4240*/  DFMA R26, R24, -R26, R38 ;  /* 0x8000001a181a722b */ /* 0x000fe40000000026 */
[----:B------:R-:W-:-:S06]  /*4250*/  DMUL R60, R22, UR16 ;  /* 0x00000010163c7c28 */ /* 0x000fcc0008000000 */
        /* <DEDUP_REMOVED lines=11> */
.L_x_72:
[----:B------:R-:W-:Y:S05]  /*4310*/  BSYNC.RECONVERGENT B1 ;  /* 0x0000000000017941 */ /* 0x000fea0003800200 */
.L_x_71:
[----:B------:R-:W0:Y:S01]  /*4320*/  MUFU.RCP64H R23, 6 ;  /* 0x4018000000177908 */ /* 0x000e220000001800 */
[----:B------:R-:W-:Y:S01]  /*4330*/  IMAD.MOV.U32 R26, RZ, RZ, 0x0 ;  /* 0x00000000ff1a7424 */ /* 0x000fe200078e00ff */
[----:B------:R-:W-:Y:S01]  /*4340*/  MOV R22, 0x1 ;  /* 0x0000000100167802 */ /* 0x000fe20000000f00 */
[----:B------:R-:W-:Y:S01]  /*4350*/  IMAD.MOV.U32 R27, RZ, RZ, 0x40180000 ;  /* 0x40180000ff1b7424 */ /* 0x000fe200078e00ff */
[----:B------:R-:W-:Y:S01]  /*4360*/  DADD R206, R206, UR10 ;  /* 0x0000000acece7e29 */ /* 0x000fe20008000000 */
[----:B------:R-:W-:Y:S07]  /*4370*/  BSSY.RECONVERGENT B1, `(.L_x_73) ;  /* 0x0000012000017945 */ /* 0x000fee0003800200 */
[----:B------:R-:W-:-:S02]  /*4380*/  DMUL R196, R42, R206 ;  /* 0x000000ce2ac47228 */ /* 0x000fc40000000000 */
[----:B0-----:R-:W-:-:S08]  /*4390*/  DFMA R24, R22, -R26, 1 ;  /* 0x3ff000001618742b */ /* 0x001fd0000000081a */
[----:B------:R-:W-:Y:S01]  /*43a0*/  FSETP.GEU.AND P0, PT, |R197|, 6.5827683646048100446e-37, PT ;  /* 0x03600000c500780b */ /* 0x000fe20003f0e200 */
[----:B------:R-:W-:-:S08]  /*43b0*/  DFMA R24, R24, R24, R24 ;  /* 0x000000181818722b */ /* 0x000fd00000000018 */
[----:B------:R-:W-:-:S08]  /*43c0*/  DFMA R24, R22, R24, R22 ;  /* 0x000000181618722b */ /* 0x000fd00000000016 */
[----:B------:R-:W-:-:S08]  /*43d0*/  DFMA R22, R24, -R26, 1 ;  /* 0x3ff000001816742b */ /* 0x000fd0000000081a */
[----:B------:R-:W-:-:S08]  /*43e0*/  DFMA R22, R24, R22, R24 ;  /* 0x000000161816722b */ /* 0x000fd00000000018 */
[----:B------:R-:W-:-:S08]  /*43f0*/  DMUL R206, R196, R22 ;  /* 0x00000016c4ce7228 */ /* 0x000fd00000000000 */
[----:B------:R-:W-:-:S08]  /*4400*/  DFMA R24, R206, -6, R196 ;  /* 0xc0180000ce18782b */ /* 0x000fd000000000c4 */
[----:B------:R-:W-:-:S10]  /*4410*/  DFMA R206, R22, R24, R206 ;  /* 0x0000001816ce722b */ /* 0x000fd400000000ce */
[----:B------:R-:W-:-:S05]  /*4420*/  FFMA R20, RZ, 2.375, R207 ;  /* 0x40180000ff147823 */ /* 0x000fca00000000cf */
[----:B------:R-:W-:-:S13]  /*4430*/  FSETP.GT.AND P1, PT, |R20|, 1.469367938527859385e-39, PT ;  /* 0x001000001400780b */ /* 0x000fda0003f24200 */
[----:B------:R-:W-:Y:S05]  /*4440*/  @P1 BRA P0, `(.L_x_74) ;  /* 0x0000000000101947 */ /* 0x000fea0000000000 */
[----:B------:R-:W-:Y:S01]  /*4450*/  IMAD.MOV.U32 R26, RZ, RZ, RZ ;  /* 0x000000ffff1a7224 */ /* 0x000fe200078e00ff */
[----:B------:R-:W-:Y:S01]  /*4460*/  MOV R20, 0x4490 ;  /* 0x0000449000147802 */ /* 0x000fe20000000f00 */
[----:B------:R-:W-:-:S07]  /*4470*/  IMAD.MOV.U32 R25, RZ, RZ, 0x40180000 ;  /* 0x40180000ff197424 */ /* 0x000fce00078e00ff */
[----:B------:R-:W-:Y:S05]  /*4480*/  CALL.REL.NOINC `($__internal_1_$__cuda_sm20_div_rn_f64_full) ;  /* 0x000000b000d87944 */ /* 0x000fea0003c00000 */
.L_x_74:
[----:B------:R-:W-:Y:S05]  /*4490*/  BSYNC.RECONVERGENT B1 ;  /* 0x0000000000017941 */ /* 0x000fea0003800200 */
.L_x_73:
[----:B------:R-:W0:Y:S01]  /*44a0*/  LDC.64 R24, c[0x0][0x390] ;  /* 0x0000e400ff187b82 */ /* 0x000e220000000a00 */
[----:B------:R-:W0:Y:S01]  /*44b0*/  MUFU.RCP64H R23, UR33 ;  /* 0x0000002100177d08 */ /* 0x000e220008001800 */
[----:B------:R-:W-:Y:S01]  /*44c0*/  IMAD.MOV.U32 R22, RZ, RZ, 0x1 ;  /* 0x00000001ff167424 */ /* 0x000fe200078e00ff */
[----:B------:R-:W-:Y:S01]  /*44d0*/  FSETP.GEU.AND P1, PT, |R39|, 6.5827683646048100446e-37, PT ;  /* 0x036000002700780b */ /* 0x000fe20003f2e200 */
[----:B------:R-:W-:Y:S01]  /*44e0*/  BSSY.RECONVERGENT B1, `(.L_x_75) ;  /* 0x0000017000017945 */ /* 0x000fe20003800200 */
[----:B------:R-:W-:Y:S02]  /*44f0*/  DMUL R62, R62, R206 ;  /* 0x000000ce3e3e7228 */ /* 0x000fe40000000000 */
[----:B------:R-:W-:Y:S02]  /*4500*/  DMUL R40, R40, R40 ;  /* 0x0000002828287228 */ /* 0x000fe40000000000 */
        /* <DEDUP_REMOVED lines=13> */
[----:B------:R-:W-:Y:S02]  /*45e0*/  MOV R197, R39 ;  /* 0x0000002700c57202 */ /* 0x000fe40000000f00 */
[----:B------:R-:W-:Y:S01]  /*45f0*/  MOV R20, 0x4630 ;  /* 0x0000463000147802 */ /* 0x000fe20000000f00 */
[----:B0-----:R-:W-:Y:S02]  /*4600*/  IMAD.U32 R26, RZ, RZ, UR8 ;  /* 0x00000008ff1a7e24 */ /* 0x001fe4000f8e00ff */
[----:B------:R-:W-:-:S07]  /*4610*/  IMAD.U32 R25, RZ, RZ, UR9 ;  /* 0x00000009ff197e24 */ /* 0x000fce000f8e00ff */
[----:B------:R-:W-:Y:S05]  /*4620*/  CALL.REL.NOINC `($__internal_1_$__cuda_sm20_div_rn_f64_full) ;  /* 0x000000b000707944 */ /* 0x000fea0003c00000 */
[----:B------:R-:W-:Y:S02]  /*4630*/  IMAD.MOV.U32 R22, RZ, RZ, R206 ;  /* 0x000000ffff167224 */ /* 0x000fe400078e00ce */
[----:B------:R-:W-:-:S07]  /*4640*/  IMAD.MOV.U32 R23, RZ, RZ, R207 ;  /* 0x000000ffff177224 */ /* 0x000fce00078e00cf */
.L_x_76:
[----:B------:R-:W-:Y:S05]  /*4650*/  BSYNC.RECONVERGENT B1 ;  /* 0x0000000000017941 */ /* 0x000fea0003800200 */
.L_x_75:
[----:B------:R-:W0:Y:S01]  /*4660*/  MUFU.RCP64H R25, 6 ;  /* 0x4018000000197908 */ /* 0x000e220000001800 */
[----:B------:R-:W-:Y:S01]  /*4670*/  MOV R26, 0x0 ;  /* 0x00000000001a7802 */ /* 0x000fe20000000f00 */
[----:B------:R-:W-:Y:S01]  /*4680*/  IMAD.MOV.U32 R27, RZ, RZ, 0x40180000 ;  /* 0x40180000ff1b7424 */ /* 0x000fe200078e00ff */
[----:B------:R-:W-:Y:S01]  /*4690*/  DADD R22, R22, UR10 ;  /* 0x0000000a16167e29 */ /* 0x000fe20008000000 */
[----:B------:R-:W-:Y:S01]  /*46a0*/  IMAD.MOV.U32 R24, RZ, RZ, 0x1 ;  /* 0x00000001ff187424 */ /* 0x000fe200078e00ff */
[----:B------:R-:W-:Y:S06]  /*46b0*/  BSSY.RECONVERGENT B1, `(.L_x_77) ;  /* 0x0000012000017945 */ /* 0x000fec0003800200 */
        /* <DEDUP_REMOVED lines=17> */
.L_x_78:
[----:B------:R-:W-:Y:S05]  /*47d0*/  BSYNC.RECONVERGENT B1 ;  /* 0x0000000000017941 */ /* 0x000fea0003800200 */
.L_x_77:
[----:B------:R-:W0:Y:S01]  /*47e0*/  MUFU.RCP64H R23, R93 ;  /* 0x0000005d00177308 */ /* 0x000e220000001800 */
[----:B------:R-:W-:Y:S01]  /*47f0*/  MOV R22, 0x1 ;  /* 0x0000000100167802 */ /* 0x000fe20000000f00 */
[----:B------:R-:W-:Y:S01]  /*4800*/  DMUL R196, R32, UR20 ;  /* 0x0000001420c47c28 */ /* 0x000fe20008000000 */
[----:B------:R-:W-:Y:S01]  /*4810*/  BSSY.RECONVERGENT B1, `(.L_x_79) ;  /* 0x0000015000017945 */ /* 0x000fe20003800200 */
[----:B------:R-:W-:-:S08]  /*4820*/  DFMA R62, R36, -R206, R62 ;  /* 0x800000ce243e722b */ /* 0x000fd0000000003e */
[----:B------:R-:W-:Y:S01]  /*4830*/  FSETP.GEU.AND P0, PT, |R197|, 6.5827683646048100446e-37, PT ;  /* 0x03600000c500780b */ /* 0x000fe20003f0e200 */
[----:B------:R-:W-:Y:S02]  /*4840*/  DFMA R60, R60, -R62, R34 ;  /* 0x8000003e3c3c722b */ /* 0x000fe40000000022 */
        /* <DEDUP_REMOVED lines=15> */
[----:B------:R-:W-:Y:S02]  /*4940*/  IMAD.MOV.U32 R46, RZ, RZ, R206 ;  /* 0x000000ffff2e7224 */ /* 0x000fe400078e00ce */
[----:B------:R-:W-:-:S07]  /*4950*/  IMAD.MOV.U32 R47, RZ, RZ, R207 ;  /* 0x000000ffff2f7224 */ /* 0x000fce00078e00cf */
.L_x_80:
[----:B------:R-:W-:Y:S05]  /*4960*/  BSYNC.RECONVERGENT B1 ;  /* 0x0000000000017941 */ /* 0x000fea0003800200 */
.L_x_79:
[----:B------:R-:W0:Y:S01]  /*4970*/  MUFU.RCP64H R23, R89 ;  /* 0x0000005900177308 */ /* 0x000e220000001800 */
[----:B------:R-:W-:Y:S01]  /*4980*/  MOV R22, 0x1 ;  /* 0x0000000100167802 */ /* 0x000fe20000000f00 */
[----:B------:R-:W-:Y:S01]  /*4990*/  DMUL R58, R12, UR14 ;  /* 0x0000000e0c3a7c28 */ /* 0x000fe20008000000 */
        /* <DEDUP_REMOVED lines=18> */
.L_x_82:
[----:B------:R-:W-:Y:S05]  /*4ac0*/  BSYNC.RECONVERGENT B1 ;  /* 0x0000000000017941 */ /* 0x000fea0003800200 */
.L_x_81:
        /* <DEDUP_REMOVED lines=25> */
.L_x_84:
[----:B------:R-:W-:Y:S05]  /*4c60*/  BSYNC.RECONVERGENT B1 ;  /* 0x0000000000017941 */ /* 0x000fea0003800200 */
.L_x_83:
[----:B------:R-:W0:Y:S01]  /*4c70*/  MUFU.RCP64H R23, R89 ;  /* 0x0000005900177308 */ /* 0x000e220000001800 */
[----:B------:R-:W-:Y:S01]  /*4c80*/  MOV R22, 0x1 ;  /* 0x0000000100167802 */ /* 0x000fe20000000f00 */
[----:B------:R-:W-:Y:S01]  /*4c90*/  DADD R56, R12, R12 ;  /* 0x000000000c387229 */ /* 0x000fe2000000000c */
        /* <DEDUP_REMOVED lines=18> */
.L_x_86:
[----:B------:R-:W-:Y:S05]  /*4dc0*/  BSYNC.RECONVERGENT B1 ;  /* 0x0000000000017941 */ /* 0x000fea0003800200 */
.L_x_85:
[----:B------:R-:W0:Y:S01]  /*4dd0*/  MUFU.RCP64H R23, R81 ;  /* 0x0000005100177308 */ /* 0x000e220000001800 */
[----:B------:R-:W-:Y:S01]  /*4de0*/  IMAD.MOV.U32 R22, RZ, RZ, 0x1 ;  /* 0x00000001ff167424 */ /* 0x000fe200078e00ff */
[----:B------:R-:W-:Y:S01]  /*4df0*/  DMUL R196, R30, UR20 ;  /* 0x000000141ec47c28 */ /* 0x000fe20008000000 */
[----:B------:R-:W-:Y:S01]  /*4e00*/  BSSY.RECONVERGENT B1, `(.L_x_87) ;  /* 0x0000017000017945 */ /* 0x000fe20003800200 */
[----:B------:R-:W-:-:S08]  /*4e10*/  DFMA R36, R84, -R206, R36 ;  /* 0x800000ce5424722b */ /* 0x000fd00000000024 */
[----:B------:R-:W-:Y:S01]  /*4e20*/  DMUL R36, R36, UR28 ;  /* 0x0000001c24247c28 */ /* 0x000fe20008000000 */
[----:B------:R-:W-:Y:S01]  /*4e30*/  FSETP.GEU.AND P0, PT, |R197|, 6.5827683646048100446e-37, PT ;  /* 0x03600000c500780b */ /* 0x000fe20003f0e200 */
[----:B0-----:R-:W-:-:S06]  /*4e40*/  DFMA R24, -R80, R22, 1 ;  /* 0x3ff000005018742b */ /* 0x001fcc0000000116 */
[----:B------:R-:W-:Y:S02]  /*4e50*/  DMUL R36, R36, R6 ;  /* 0x0000000624247228 */ /* 0x000fe40000000000 */
[----:B------:R-:W-:-:S06]  /*4e60*/  DFMA R24, R24, R24, R24 ;  /* 0x000000181818722b */ /* 0x000fcc0000000018 */
[----:B------:R-:W-:Y:S02]  /*4e70*/  DFMA R46, R46, R8, R36 ;  /* 0x000000082e2e722b */ /* 0x000fe40000000024 */
        /* <DEDUP_REMOVED lines=15> */
.L_x_88:
[----:B------:R-:W-:Y:S05]  /*4f70*/  BSYNC.RECONVERGENT B1 ;  /* 0x0000000000017941 */ /* 0x000fea0003800200 */
.L_x_87:
        /* <DEDUP_REMOVED lines=20> */
.L_x_90:
[----:B------:R-:W-:Y:S05]  /*50c0*/  BSYNC.RECONVERGENT B1 ;  /* 0x0000000000017941 */ /* 0x000fea0003800200 */
.L_x_89:
[----:B------:R-:W0:Y:S01]  /*50d0*/  MUFU.RCP64H R23, R75 ;  /* 0x0000004b00177308 */ /* 0x000e220000001800 */
[----:B------:R-:W-:Y:S01]  /*50e0*/  IMAD.MOV.U32 R22, RZ, RZ, 0x1 ;  /* 0x00000001ff167424 */ /* 0x000fe200078e00ff */
[----:B------:R-:W-:Y:S01]  /*50f0*/  DMUL R54, R12, 6 ;  /* 0x401800000c367828 */ /* 0x000fe20000000000 */
        /* <DEDUP_REMOVED lines=21> */
.L_x_92:
[----:B------:R-:W-:Y:S05]  /*5250*/  BSYNC.RECONVERGENT B1 ;  /* 0x0000000000017941 */ /* 0x000fea0003800200 */
.L_x_91:
[----:B------:R-:W0:Y:S01]  /*5260*/  MUFU.RCP64H R25, R81 ;  /* 0x0000005100197308 */ /* 0x000e220000001800 */
[----:B------:R-:W-:Y:S01]  /*5270*/  IMAD.MOV.U32 R24, RZ, RZ, 0x1 ;  /* 0x00000001ff187424 */ /* 0x000fe200078e00ff */
[----:B------:R-:W-:Y:S01]  /*5280*/  DMUL R196, R190, UR20 ;  /* 0x00000014bec47c28 */ /* 0x000fe20008000000 */
[----:B------:R-:W-:Y:S01]  /*5290*/  BSSY.RECONVERGENT B1, `(.L_x_93) ;  /* 0x0000016000017945 */ /* 0x000fe20003800200 */
[----:B------:R-:W-:-:S08]  /*52a0*/  DMUL R22, R22, UR14 ;  /* 0x0000000e16167c28 */ /* 0x000fd00008000000 */
[----:B------:R-:W-:Y:S01]  /*52b0*/  FSETP.GEU.AND P0, PT, |R197|, 6.5827683646048100446e-37, PT ;  /* 0x03600000c500780b */ /* 0x000fe20003f0e200 */
[----:B------:R-:W-:Y:S02]  /*52c0*/  DFMA R22, R84, R22, R38 ;  /* 0x000000165416722b */ /* 0x000fe40000000026 */
[----:B0-----:R-:W-:-:S06]  /*52d0*/  DFMA R26, -R80, R24, 1 ;  /* 0x3ff00000501a742b */ /* 0x001fcc0000000118 */
[----:B------:R-:W-:Y:S02]  /*52e0*/  DFMA R46, R22, R4, R46 ;  /* 0x00000004162e722b */ /* 0x000fe4000000002e */
        /* <DEDUP_REMOVED lines=16> */
.L_x_94:
[----:B------:R-:W-:Y:S05]  /*53f0*/  BSYNC.RECONVERGENT B1 ;  /* 0x0000000000017941 */ /* 0x000fea0003800200 */
.L_x_93:
        /* <DEDUP_REMOVED lines=21> */
.L_x_96:
[----:B------:R-:W-:Y:S05]  /*5550*/  BSYNC.RECONVERGENT B1 ;  /* 0x0000000000017941 */ /* 0x000fea0003800200 */
.L_x_95:
        /* <DEDUP_REMOVED lines=24> */
.L_x_98:
[----:B------:R-:W-:Y:S05]  /*56e0*/  BSYNC.RECONVERGENT B1 ;  /* 0x0000000000017941 */ /* 0x000fea0003800200 */
.L_x_97:
[----:B------:R-:W0:Y:S01]  /*56f0*/  MUFU.RCP64H R25, R75 ;  /* 0x0000004b00197308 */ /* 0x000e220000001800 */
[----:B------:R-:W-:Y:S01]  /*5700*/  IMAD.MOV.U32 R24, RZ, RZ, 0x1 ;  /* 0x00000001ff187424 */ /* 0x000fe200078e00ff */
[----:B------:R-:W-:Y:S01]  /*5710*/  DMUL R198, R10, UR20 ;  /* 0x000000140ac67c28 */ /* 0x000fe20008000000 */
[----:B------:R-:W-:Y:S01]  /*5720*/  BSSY.RECONVERGENT B1, `(.L_x_99) ;  /* 0x0000019000017945 */ /* 0x000fe20003800200 */
[----:B------:R-:W-:-:S08]  /*5730*/  DMUL R22, R22, 3 ;  /* 0x4008000016167828 */ /* 0x000fd00000000000 */
[----:B------:R-:W-:Y:S01]  /*5740*/  DFMA R22, R84, -R22, R36 ;  /* 0x800000165416722b */ /* 0x000fe20000000024 */
[----:B------:R-:W-:Y:S01]  /*5750*/  FSETP.GEU.AND P0, PT, |R199|, 6.5827683646048100446e-37, PT ;  /* 0x03600000c700780b */ /* 0x000fe20003f0e200 */
[----:B0-----:R-:W-:-:S06]  /*5760*/  DFMA R26, -R74, R24, 1 ;  /* 0x3ff000004a1a742b */ /* 0x001fcc0000000118 */
[----:B------:R-:W-:Y:S02]  /*5770*/  DMUL R22, R22, UR28 ;  /* 0x0000001c16167c28 */ /* 0x000fe40008000000 */
        /* <DEDUP_REMOVED lines=19> */
.L_x_100:
[----:B------:R-:W-:Y:S05]  /*58b0*/  BSYNC.RECONVERGENT B1 ;  /* 0x0000000000017941 */ /* 0x000fea0003800200 */
.L_x_99:
        /* <DEDUP_REMOVED lines=21> */
.L_x_102:
[----:B------:R-:W-:Y:S05]  /*5a10*/  BSYNC.RECONVERGENT B1 ;  /* 0x0000000000017941 */ /* 0x000fea0003800200 */
.L_x_101:
        /* <DEDUP_REMOVED lines=24> */
.L_x_104:
[----:B------:R-:W-:Y:S05]  /*5ba0*/  BSYNC.RECONVERGENT B1 ;  /* 0x0000000000017941 */ /* 0x000fea0003800200 */
.L_x_103:
[----:B------:R-:W0:Y:S01]  /*5bb0*/  MUFU.RCP64H R25, R93 ;  /* 0x0000005d00197308 */ /* 0x000e220000001800 */
[----:B------:R-:W-:Y:S01]  /*5bc0*/  IMAD.MOV.U32 R24, RZ, RZ, 0x1 ;  /* 0x00000001ff187424 */ /* 0x000fe200078e00ff */
[----:B------:R-:W-:Y:S01]  /*5bd0*/  DMUL R196, R32, UR22 ;  /* 0x0000001620c47c28 */ /* 0x000fe20008000000 */
[----:B------:R-:W-:Y:S01]  /*5be0*/  BSSY.RECONVERGENT B1, `(.L_x_105) ;  /* 0x0000016000017945 */ /* 0x000fe20003800200 */
[----:B------:R-:W-:-:S08]  /*5bf0*/  DFMA R22, R84, -R22, R186 ;  /* 0x800000165416722b */ /* 0x000fd000000000ba */
[----:B------:R-:W-:Y:S01]  /*5c00*/  FSETP.GEU.AND P0, PT, |R197|, 6.5827683646048100446e-37, PT ;  /* 0x03600000c500780b */ /* 0x000fe20003f0e200 */
[----:B------:R-:W-:Y:S02]  /*5c10*/  DMUL R22, R22, UR16 ;  /* 0x0000001016167c28 */ /* 0x000fe40008000000 */
[----:B0-----:R-:W-:-:S06]  /*5c20*/  DFMA R26, -R92, R24, 1 ;  /* 0x3ff000005c1a742b */ /* 0x001fcc0000000118 */
[----:B------:R-:W-:Y:S02]  /*5c30*/  DFMA R46, -R62, R22, R46 ;  /* 0x000000163e2e722b */ /* 0x000fe4000000012e */
        /* <DEDUP_REMOVED lines=16> */
.L_x_106:
[----:B------:R-:W-:Y:S05]  /*5d40*/  BSYNC.RECONVERGENT B1 ;  /* 0x0000000000017941 */ /* 0x000fea0003800200 */
.L_x_105:
[----:B------:R-:W0:Y:S01]  /*5d50*/  MUFU.RCP64H R23, R89 ;  /* 0x0000005900177308 */ /* 0x000e220000001800 */
[----:B------:R-:W-:Y:S01]  /*5d60*/  IMAD.MOV.U32 R22, RZ, RZ, 0x1 ;  /* 0x00000001ff167424 */ /* 0x000fe200078e00ff */
        /* <DEDUP_REMOVED lines=19> */
.L_x_108:
[----:B------:R-:W-:Y:S05]  /*5ea0*/  BSYNC.RECONVERGENT B1 ;  /* 0x0000000000017941 */ /* 0x000fea0003800200 */
.L_x_107:
        /* <DEDUP_REMOVED lines=25> */
.L_x_110:
[----:B------:R-:W-:Y:S05]  /*6040*/  BSYNC.RECONVERGENT B1 ;  /* 0x0000000000017941 */ /* 0x000fea0003800200 */
.L_x_109:
[----:B------:R-:W0:Y:S01]  /*6050*/  MUFU.RCP64H R23, R89 ;  /* 0x0000005900177308 */ /* 0x000e220000001800 */
[----:B------:R-:W-:Y:S01]  /*6060*/  IMAD.MOV.U32 R22, RZ, RZ, 0x1 ;  /* 0x00000001ff167424 */ /* 0x000fe200078e00ff */
        /* <DEDUP_REMOVED lines=19> */
.L_x_112:
[----:B------:R-:W-:Y:S05]  /*61a0*/  BSYNC.RECONVERGENT B1 ;  /* 0x0000000000017941 */ /* 0x000fea0003800200 */
.L_x_111:
        /* <DEDUP_REMOVED lines=26> */
.L_x_114:
[----:B------:R-:W-:Y:S05]  /*6350*/  BSYNC.RECONVERGENT B1 ;  /* 0x0000000000017941 */ /* 0x000fea0003800200 */
.L_x_113:
        /* <DEDUP_REMOVED lines=20> */
.L_x_116:
[----:B------:R-:W-:Y:S05]  /*64a0*/  BSYNC.RECONVERGENT B1 ;  /* 0x0000000000017941 */ /* 0x000fea0003800200 */
.L_x_115:
        /* <DEDUP_REMOVED lines=22> */
[----:B------:R-:W-:Y:S01]  /*6610*/  MOV R22, R206 ;  /* 0x000000ce00167202 */ /* 0x000fe20000000f00 */
[----:B------:R-:W-:-:S07]  /*6620*/  IMAD.MOV.U32 R23, RZ, RZ, R207 ;  /* 0x000000ffff177224 */ /* 0x000fce00078e00cf */
.L_x_118:
[----:B------:R-:W-:Y:S05]  /*6630*/  BSYNC.RECONVERGENT B1 ;  /* 0x0000000000017941 */ /* 0x000fea0003800200 */
.L_x_117:
        /* <DEDUP_REMOVED lines=25> */
.L_x_120:
[----:B------:R-:W-:Y:S05]  /*67d0*/  BSYNC.RECONVERGENT B1 ;  /* 0x0000000000017941 */ /* 0x000fea0003800200 */
.L_x_119:
        /* <DEDUP_REMOVED lines=21> */
.L_x_122:
[----:B------:R-:W-:Y:S05]  /*6930*/  BSYNC.RECONVERGENT B1 ;  /* 0x0000000000017941 */ /* 0x000fea0003800200 */
.L_x_121:
[----:B------:R-:W0:Y:S01]  /*6940*/  MUFU.RCP64H R23, R75 ;  /* 0x0000004b00177308 */ /* 0x000e220000001800 */
[----:B------:R-:W-:Y:S01]  /*6950*/  MOV R22, 0x1 ;  /* 0x0000000100167802 */ /* 0x000fe20000000f00 */
        /* <DEDUP_REMOVED lines=22> */
.L_x_124:
[----:B------:R-:W-:Y:S05]  /*6ac0*/  BSYNC.RECONVERGENT B1 ;  /* 0x0000000000017941 */ /* 0x000fea0003800200 */
.L_x_123:
[----:B------:R-:W0:Y:S01]  /*6ad0*/  MUFU.RCP64H R25, R75 ;  /* 0x0000004b00197308 */ /* 0x000e220000001800 */
[----:B------:R-:W-:Y:S01]  /*6ae0*/  MOV R24, 0x1 ;  /* 0x0000000100187802 */ /* 0x000fe20000000f00 */
        /* <DEDUP_REMOVED lines=20> */
[----:B------:R-:W-:Y:S02]  /*6c30*/  IMAD.MOV.U32 R197, RZ, RZ, R189 ;  /* 0x000000ffffc57224 */ /* 0x000fe400078e00bd */
[----:B------:R-:W-:Y:S02]  /*6c40*/  IMAD.MOV.U32 R26, RZ, RZ, R74 ;  /* 0x000000ffff1a7224 */ /* 0x000fe400078e004a */
[----:B------:R-:W-:-:S07]  /*6c50*/  IMAD.MOV.U32 R25, RZ, RZ, R75 ;  /* 0x000000ffff197224 */ /* 0x000fce00078e004b */
[----:B------:R-:W-:Y:S05]  /*6c60*/  CALL.REL.NOINC `($__internal_1_$__cuda_sm20_div_rn_f64_full) ;  /* 0x0000008800e07944 */ /* 0x000fea0003c00000 */
[----:B------:R-:W-:Y:S01]  /*6c70*/  MOV R32, R206 ;  /* 0x000000ce00207202 */ /* 0x000fe20000000f00 */
[----:B------:R-:W-:-:S07]  /*6c80*/  IMAD.MOV.U32 R33, RZ, RZ, R207 ;  /* 0x000000ffff217224 */ /* 0x000fce00078e00cf */
.L_x_126:
[----:B------:R-:W-:Y:S05]  /*6c90*/  BSYNC.RECONVERGENT B1 ;  /* 0x0000000000017941 */ /* 0x000fea0003800200 */
.L_x_125:
        /* <DEDUP_REMOVED lines=21> */
.L_x_128:
[----:B------:R-:W-:Y:S05]  /*6df0*/  BSYNC.RECONVERGENT B1 ;  /* 0x0000000000017941 */ /* 0x000fea0003800200 */
.L_x_127:
        /* <DEDUP_REMOVED lines=24> */
.L_x_130:
[----:B------:R-:W-:Y:S05]  /*6f80*/  BSYNC.RECONVERGENT B1 ;  /* 0x0000000000017941 */ /* 0x000fea0003800200 */
.L_x_129:
[----:B------:R-:W0:Y:S01]  /*6f90*/  MUFU.RCP64H R23, R93 ;  /* 0x0000005d00177308 */ /* 0x000e220000001800 */
[----:B------:R-:W-:Y:S01]  /*6fa0*/  IMAD.MOV.U32 R22, RZ, RZ, 0x1 ;  /* 0x00000001ff167424 */ /* 0x000fe200078e00ff */
[----:B------:R-:W-:Y:S01]  /*6fb0*/  DMUL R194, R12, UR30 ;  /* 0x0000001e0cc27c28 */ /* 0x000fe20008000000 */
[----:B------:R-:W-:Y:S01]  /*6fc0*/  BSSY.RECONVERGENT B1, `(.L_x_131) ;  /* 0x0000017000017945 */ /* 0x000fe20003800200 */
[----:B------:R-:W-:-:S06]  /*6fd0*/  DFMA R10, R84, -R10, R32 ;  /* 0x8000000a540a722b */ /* 0x000fcc0000000020 */
[----:B------:R-:W-:Y:S02]  /*6fe0*/  DMUL R196, R194, UR18 ;  /* 0x00000012c2c47c28 */ /* 0x000fe40008000000 */
[----:B------:R-:W-:Y:S02]  /*6ff0*/  DMUL R10, R10, UR16 ;  /* 0x000000100a0a7c28 */ /* 0x000fe40008000000 */
[----:B0-----:R-:W-:-:S06]  /*7000*/  DFMA R24, -R92, R22, 1 ;  /* 0x3ff000005c18742b */ /* 0x001fcc0000000116 */
[----:B------:R-:W-:Y:S01]  /*7010*/  FSETP.GEU.AND P0, PT, |R197|, 6.5827683646048100446e-37, PT ;  /* 0x03600000c500780b */ /* 0x000fe20003f0e200 */
        /* <DEDUP_REMOVED lines=17> */
.L_x_132:
[----:B------:R-:W-:Y:S05]  /*7130*/  BSYNC.RECONVERGENT B1 ;  /* 0x0000000000017941 */ /* 0x000fea0003800200 */
.L_x_131:
[----:B------:R-:W0:Y:S01]  /*7140*/  MUFU.RCP64H R11, R89 ;  /* 0x00000059000b7308 */ /* 0x000e220000001800 */
[----:B------:R-:W-:Y:S01]  /*7150*/  IMAD.MOV.U32 R10, RZ, RZ, 0x1 ;  /* 0x00000001ff0a7424 */ /* 0x000fe200078e00ff */
[----:B------:R-:W-:Y:S01]  /*7160*/  DMUL R196, R12, R90 ;  /* 0x0000005a0cc47228 */ /* 0x000fe20000000000 */
        /* <DEDUP_REMOVED lines=17> */
.L_x_134:
[----:B------:R-:W-:Y:S05]  /*7280*/  BSYNC.RECONVERGENT B1 ;  /* 0x0000000000017941 */ /* 0x000fea0003800200 */
.L_x_133:
[----:B------:R-:W0:Y:S01]  /*7290*/  MUFU.RCP64H R11, R93 ;  /* 0x0000005d000b7308 */ /* 0x000e220000001800 */
[----:B------:R-:W-:Y:S01]  /*72a0*/  MOV R10, 0x1 ;  /* 0x00000001000a7802 */ /* 0x000fe20000000f00 */
[----:B------:R-:W-:Y:S01]  /*72b0*/  BSSY.RECONVERGENT B1, `(.L_x_135) ;  /* 0x0000016000017945 */ /* 0x000fe20003800200 */
[----:B------:R-:W-:Y:S01]  /*72c0*/  FSETP.GEU.AND P0, PT, |R199|, 6.5827683646048100446e-37, PT ;  /* 0x03600000c700780b */ /* 0x000fe20003f0e200 */
        /* <DEDUP_REMOVED lines=20> */
.L_x_136:
[----:B------:R-:W-:Y:S05]  /*7410*/  BSYNC.RECONVERGENT B1 ;  /* 0x0000000000017941 */ /* 0x000fea0003800200 */
.L_x_135:
        /* <DEDUP_REMOVED lines=20> */
.L_x_138:
[----:B------:R-:W-:Y:S05]  /*7560*/  BSYNC.RECONVERGENT B1 ;  /* 0x0000000000017941 */ /* 0x000fea0003800200 */
.L_x_137:
[----:B------:R-:W0:Y:S01]  /*7570*/  MUFU.RCP64H R23, R81 ;  /* 0x0000005100177308 */ /* 0x000e220000001800 */
[----:B------:R-:W-:Y:S01]  /*7580*/  MOV R22, 0x1 ;  /* 0x0000000100167802 */ /* 0x000fe20000000f00 */
[----:B------:R-:W-:Y:S01]  /*7590*/  DMUL R198, R12, R172 ;  /* 0x000000ac0cc67228 */ /* 0x000fe20000000000 */
[----:B------:R-:W-:Y:S01]  /*75a0*/  BSSY.RECONVERGENT B1, `(.L_x_139) ;  /* 0x0000018000017945 */ /* 0x000fe20003800200 */
[----:B------:R-:W-:-:S06]  /*75b0*/  DFMA R10, R84, -R206, R10 ;  /* 0x800000ce540a722b */ /* 0x000fcc000000000a */
[----:B------:R-:W-:Y:S02]  /*75c0*/  DMUL R196, R198, UR18 ;  /* 0x00000012c6c47c28 */ /* 0x000fe40008000000 */
[----:B------:R-:W-:Y:S02]  /*75d0*/  DMUL R10, R10, UR28 ;  /* 0x0000001c0a0a7c28 */ /* 0x000fe40008000000 */
[----:B0-----:R-:W-:-:S06]  /*75e0*/  DFMA R24, -R80, R22, 1 ;  /* 0x3ff000005018742b */ /* 0x001fcc0000000116 */
[----:B------:R-:W-:Y:S01]  /*75f0*/  FSETP.GEU.AND P0, PT, |R197|, 6.5827683646048100446e-37, PT ;  /* 0x03600000c500780b */ /* 0x000fe20003f0e200 */
        /* <DEDUP_REMOVED lines=18> */
.L_x_140:
[----:B------:R-:W-:Y:S05]  /*7720*/  BSYNC.RECONVERGENT B1 ;  /* 0x0000000000017941 */ /* 0x000fea0003800200 */
.L_x_139:
[----:B------:R-:W0:Y:S01]  /*7730*/  MUFU.RCP64H R11, R81 ;  /* 0x00000051000b7308 */ /* 0x000e220000001800 */
[----:B------:R-:W-:Y:S01]  /*7740*/  MOV R10, 0x1 ;  /* 0x00000001000a7802 */ /* 0x000fe20000000f00 */
        /* <DEDUP_REMOVED lines=18> */
.L_x_142:
[----:B------:R-:W-:Y:S05]  /*7870*/  BSYNC.RECONVERGENT B1 ;  /* 0x0000000000017941 */ /* 0x000fea0003800200 */
.L_x_141:
[----:B------:R-:W0:Y:S01]  /*7880*/  MUFU.RCP64H R11, R75 ;  /* 0x0000004b000b7308 */ /* 0x000e220000001800 */
[----:B------:R-:W-:Y:S01]  /*7890*/  IMAD.MOV.U32 R10, RZ, RZ, 0x1 ;  /* 0x00000001ff0a7424 */ /* 0x000fe200078e00ff */
[----:B------:R-:W-:Y:S01]  /*78a0*/  DMUL R196, R12, R76 ;  /* 0x0000004c0cc47228 */ /* 0x000fe20000000000 */
[----:B------:R-:W-:Y:S01]  /*78b0*/  BSSY.RECONVERGENT B1, `(.L_x_143) ;  /* 0x0000014000017945 */ /* 0x000fe20003800200 */
[----:B------:R-:W-:-:S08]  /*78c0*/  DADD R204, -R206, R204 ;  /* 0x00000000cecc7229 */ /* 0x000fd000000001cc */
        /* <DEDUP_REMOVED lines=18> */
.L_x_144:
[----:B------:R-:W-:Y:S05]  /*79f0*/  BSYNC.RECONVERGENT B1 ;  /* 0x0000000000017941 */ /* 0x000fea0003800200 */
.L_x_143:
        /* <DEDUP_REMOVED lines=9> */
[----:B------:R-:W-:Y:S02]  /*7a90*/  DFMA R28, R24, R22, R24 ;  /* 0x00000016181c722b */ /* 0x000fe40000000018 */
[----:B------:R-:W-:-:S06]  /*7aa0*/  DMUL R22, R10, UR14 ;  /* 0x0000000e0a167c28 */ /* 0x000fcc0008000000 */
[----:B------:R-:W-:Y:S02]  /*7ab0*/  DMUL R24, R28, R196 ;  /* 0x000000c41c187228 */ /* 0x000fe40000000000 */
[----:B------:R-:W-:-:S06]  /*7ac0*/  DFMA R22, R84, R22, R204 ;  /* 0x000000165416722b */ /* 0x000fcc00000000cc */
[----:B------:R-:W-:Y:S02]  /*7ad0*/  DFMA R26, -R80, R24, R196 ;  /* 0x00000018501a722b */ /* 0x000fe400000001c4 */
[----:B------:R-:W-:-:S06]  /*7ae0*/  DFMA R202, R22, R4, R202 ;  /* 0x0000000416ca722b */ /* 0x000fcc00000000ca */
        /* <DEDUP_REMOVED lines=10> */
.L_x_146:
[----:B------:R-:W-:Y:S05]  /*7b90*/  BSYNC.RECONVERGENT B1 ;  /* 0x0000000000017941 */ /* 0x000fea0003800200 */
.L_x_145:
        /* <DEDUP_REMOVED lines=20> */
.L_x_148:
[----:B------:R-:W-:Y:S05]  /*7ce0*/  BSYNC.RECONVERGENT B1 ;  /* 0x0000000000017941 */ /* 0x000fea0003800200 */
.L_x_147:
[----:B------:R-:W0:Y:S01]  /*7cf0*/  MUFU.RCP64H R23, R75 ;  /* 0x0000004b00177308 */ /* 0x000e220000001800 */
[----:B------:R-:W-:Y:S01]  /*7d00*/  IMAD.MOV.U32 R22, RZ, RZ, 0x1 ;  /* 0x00000001ff167424 */ /* 0x000fe200078e00ff */
[----:B------:R-:W-:Y:S01]  /*7d10*/  DMUL R196, R12, R70 ;  /* 0x000000460cc47228 */ /* 0x000fe20000000000 */
[----:B------:R-:W-:Y:S01]  /*7d20*/  BSSY.RECONVERGENT B1, `(.L_x_149) ;  /* 0x0000014000017945 */ /* 0x000fe20003800200 */
[----:B------:R-:W-:-:S08]  /*7d30*/  DADD R10, R206, R10 ;  /* 0x00000000ce0a7229 */ /* 0x000fd0000000000a */
        /* <DEDUP_REMOVED lines=18> */
.L_x_150:
[----:B------:R-:W-:Y:S05]  /*7e60*/  BSYNC.RECONVERGENT B1 ;  /* 0x0000000000017941 */ /* 0x000fea0003800200 */
.L_x_149:
[----:B------:R-:W0:Y:S01]  /*7e70*/  MUFU.RCP64H R25, R67 ;  /* 0x0000004300197308 */ /* 0x000e220000001800 */
[----:B------:R-:W-:Y:S01]  /*7e80*/  IMAD.MOV.U32 R24, RZ, RZ, 0x1 ;  /* 0x00000001ff187424 */ /* 0x000fe200078e00ff */
[----:B------:R-:W-:Y:S01]  /*7e90*/  DMUL R196, R12, R64 ;  /* 0x000000400cc47228 */ /* 0x000fe20000000000 */
        /* <DEDUP_REMOVED lines=21> */
.L_x_152:
[----:B------:R-:W-:Y:S05]  /*7ff0*/  BSYNC.RECONVERGENT B1 ;  /* 0x0000000000017941 */ /* 0x000fea0003800200 */
.L_x_151:
        /* <DEDUP_REMOVED lines=25> */
.L_x_154:
[----:B------:R-:W-:Y:S05]  /*8190*/  BSYNC.RECONVERGENT B1 ;  /* 0x0000000000017941 */ /* 0x000fea0003800200 */
.L_x_153:
        /* <DEDUP_REMOVED lines=20> */
.L_x_156:
[----:B------:R-:W-:Y:S05]  /*82e0*/  BSYNC.RECONVERGENT B1 ;  /* 0x0000000000017941 */ /* 0x000fea0003800200 */
.L_x_155:
        /* <DEDUP_REMOVED lines=24> */
.L_x_158:
[----:B------:R-:W-:Y:S05]  /*8470*/  BSYNC.RECONVERGENT B1 ;  /* 0x0000000000017941 */ /* 0x000fea0003800200 */
.L_x_157:
        /* <DEDUP_REMOVED lines=20> */
.L_x_160:
[----:B------:R-:W-:Y:S05]  /*85c0*/  BSYNC.RECONVERGENT B1 ;  /* 0x0000000000017941 */ /* 0x000fea0003800200 */
.L_x_159:
[----:B------:R-:W0:Y:S01]  /*85d0*/  MUFU.RCP64H R23, R81 ;  /* 0x0000005100177308 */ /* 0x000e220000001800 */
[----:B------:R-:W-:Y:S01]  /*85e0*/  IMAD.MOV.U32 R22, RZ, RZ, 0x1 ;  /* 0x00000001ff167424 */ /* 0x000fe200078e00ff */
[----:B------:R-:W-:Y:S01]  /*85f0*/  DMUL R196, R198, UR20 ;  /* 0x00000014c6c47c28 */ /* 0x000fe20008000000 */
[----:B------:R-:W-:Y:S01]  /*8600*/  BSSY.RECONVERGENT B1, `(.L_x_161) ;  /* 0x0000018000017945 */ /* 0x000fe20003800200 */
[----:B------:R-:W-:-:S08]  /*8610*/  DADD R206, -R206, R82 ;  /* 0x00000000cece7229 */ /* 0x000fd00000000152 */
[----:B------:R-:W-:Y:S01]  /*8620*/  DFMA R206, R84, R206, R10 ;  /* 0x000000ce54ce722b */ /* 0x000fe2000000000a */
[----:B------:R-:W-:Y:S01]  /*8630*/  FSETP.GEU.AND P0, PT, |R197|, 6.5827683646048100446e-37, PT ;  /* 0x03600000c500780b */ /* 0x000fe20003f0e200 */
[----:B0-----:R-:W-:-:S06]  /*8640*/  DFMA R24, -R80, R22, 1 ;  /* 0x3ff000005018742b */ /* 0x001fcc0000000116 */
[----:B------:R-:W-:Y:S02]  /*8650*/  DMUL R206, R206, UR28 ;  /* 0x0000001ccece7c28 */ /* 0x000fe40008000000 */
[----:B------:R-:W-:-:S06]  /*8660*/  DFMA R24, R24, R24, R24 ;  /* 0x000000181818722b */ /* 0x000fcc0000000018 */
[----:B------:R-:W-:Y:S02]  /*8670*/  DMUL R206, R206, R6 ;  /* 0x00000006cece7228 */ /* 0x000fe40000000000 */
[----:B------:R-:W-:-:S06]  /*8680*/  DFMA R24, R22, R24, R22 ;  /* 0x000000181618722b */ /* 0x000fcc0000000016 */
[----:B------:R-:W-:Y:S02]  /*8690*/  DFMA R202, R202, R8, R206 ;  /* 0x00000008caca722b */ /* 0x000fe400000000ce */
        /* <DEDUP_REMOVED lines=14> */
.L_x_162:
[----:B------:R-:W-:Y:S05]  /*8780*/  BSYNC.RECONVERGENT B1 ;  /* 0x0000000000017941 */ /* 0x000fea0003800200 */
.L_x_161:
        /* <DEDUP_REMOVED lines=20> */
.L_x_164:
[----:B------:R-:W-:Y:S05]  /*88d0*/  BSYNC.RECONVERGENT B1 ;  /* 0x0000000000017941 */ /* 0x000fea0003800200 */
.L_x_163:
[----:B------:R-:W0:Y:S01]  /*88e0*/  MUFU.RCP64H R11, R75 ;  /* 0x0000004b000b7308 */ /* 0x000e220000001800 */
[----:B------:R-:W-:Y:S01]  /*88f0*/  MOV R10, 0x1 ;  /* 0x00000001000a7802 */ /* 0x000fe20000000f00 */
        /* <DEDUP_REMOVED lines=21> */
.L_x_166:
[----:B------:R-:W-:Y:S05]  /*8a50*/  BSYNC.RECONVERGENT B1 ;  /* 0x0000000000017941 */ /* 0x000fea0003800200 */
.L_x_165:
[----:B------:R-:W0:Y:S01]  /*8a60*/  MUFU.RCP64H R23, R81 ;  /* 0x0000005100177308 */ /* 0x000e220000001800 */
[----:B------:R-:W-:Y:S01]  /*8a70*/  MOV R22, 0x1 ;  /* 0x0000000100167802 */ /* 0x000fe20000000f00 */
[----:B------:R-:W-:Y:S01]  /*8a80*/  DMUL R196, R56, UR20 ;  /* 0x0000001438c47c28 */ /* 0x000fe20008000000 */
[----:B------:R-:W-:Y:S01]  /*8a90*/  BSSY.RECONVERGENT B1, `(.L_x_167) ;  /* 0x0000017000017945 */ /* 0x000fe20003800200 */
[----:B------:R-:W-:-:S08]  /*8aa0*/  DADD R10, -R10, R78 ;  /* 0x000000000a0a7229 */ /* 0x000fd0000000014e */
        /* <DEDUP_REMOVED lines=8> */
[----:B------:R-:W-:-:S06]  /*8b30*/  DFMA R22, R84, -R22, R204 ;  /* 0x800000165416722b */ /* 0x000fcc00000000cc */
[----:B------:R-:W-:Y:S02]  /*8b40*/  DFMA R26, -R80, R24, R196 ;  /* 0x00000018501a722b */ /* 0x000fe400000001c4 */
[----:B------:R-:W-:-:S06]  /*8b50*/  DFMA R202, R22, R4, R202 ;  /* 0x0000000416ca722b */ /* 0x000fcc00000000ca */
        /* <DEDUP_REMOVED lines=10> */
.L_x_168:
[----:B------:R-:W-:Y:S05]  /*8c00*/  BSYNC.RECONVERGENT B1 ;  /* 0x0000000000017941 */ /* 0x000fea0003800200 */
.L_x_167:
        /* <DEDUP_REMOVED lines=20> */
.L_x_170:
[----:B------:R-:W-:Y:S05]  /*8d50*/  BSYNC.RECONVERGENT B1 ;  /* 0x0000000000017941 */ /* 0x000fea0003800200 */
.L_x_169:
        /* <DEDUP_REMOVED lines=23> */
.L_x_172:
[----:B------:R-:W-:Y:S05]  /*8ed0*/  BSYNC.RECONVERGENT B1 ;  /* 0x0000000000017941 */ /* 0x000fea0003800200 */
.L_x_171:
[----:B------:R-:W0:Y:S01]  /*8ee0*/  MUFU.RCP64H R25, R75 ;  /* 0x0000004b00197308 */ /* 0x000e220000001800 */
[----:B------:R-:W-:Y:S01]  /*8ef0*/  IMAD.MOV.U32 R24, RZ, RZ, 0x1 ;  /* 0x00000001ff187424 */ /* 0x000fe200078e00ff */
[----:B------:R-:W-:Y:S01]  /*8f00*/  DADD R22, -R22, R78 ;  /* 0x0000000016167229 */ /* 0x000fe2000000014e */
[----:B------:R-:W-:Y:S01]  /*8f10*/  FSETP.GEU.AND P0, PT, |R201|, 6.5827683646048100446e-37, PT ;  /* 0x03600000c900780b */ /* 0x000fe20003f0e200 */
[----:B------:R-:W-:Y:S06]  /*8f20*/  BSSY.RECONVERGENT B1, `(.L_x_173) ;  /* 0x0000016000017945 */ /* 0x000fec0003800200 */
[----:B------:R-:W-:-:S02]  /*8f30*/  DMUL R22, R22, 3 ;  /* 0x4008000016167828 */ /* 0x000fc40000000000 */
[----:B0-----:R-:W-:-:S06]  /*8f40*/  DFMA R26, -R74, R24, 1 ;  /* 0x3ff000004a1a742b */ /* 0x001fcc0000000118 */
[----:B------:R-:W-:Y:S02]  /*8f50*/  DFMA R10, R84, R22, R10 ;  /* 0x00000016540a722b */ /* 0x000fe4000000000a */
[----:B------:R-:W-:-:S06]  /*8f60*/  DFMA R26, R26, R26, R26 ;  /* 0x0000001a1a1a722b */ /* 0x000fcc000000001a */
[----:B------:R-:W-:Y:S02]  /*8f70*/  DMUL R10, R10, UR28 ;  /* 0x0000001c0a0a7c28 */ /* 0x000fe40008000000 */
        /* <DEDUP_REMOVED lines=16> */
.L_x_174:
[----:B------:R-:W-:Y:S05]  /*9080*/  BSYNC.RECONVERGENT B1 ;  /* 0x0000000000017941 */ /* 0x000fea0003800200 */
.L_x_173:
        /* <DEDUP_REMOVED lines=23> */
.L_x_176:
[----:B------:R-:W-:Y:S05]  /*9200*/  BSYNC.RECONVERGENT B1 ;  /* 0x0000000000017941 */ /* 0x000fea0003800200 */
.L_x_175:
        /* <DEDUP_REMOVED lines=10> */
[----:B------:R-:W-:Y:S02]  /*92b0*/  DFMA R194, -R62, R22, R10 ;  /* 0x000000163ec2722b */ /* 0x000fe4000000010a */
        /* <DEDUP_REMOVED lines=15> */
.L_x_178:
[----:B------:R-:W-:Y:S05]  /*93b0*/  BSYNC.RECONVERGENT B1 ;  /* 0x0000000000017941 */ /* 0x000fea0003800200 */
.L_x_177:
        /* <DEDUP_REMOVED lines=20> */
.L_x_180:
[----:B------:R-:W-:Y:S05]  /*9500*/  BSYNC.RECONVERGENT B1 ;  /* 0x0000000000017941 */ /* 0x000fea0003800200 */
.L_x_179:
        /* <DEDUP_REMOVED lines=25> */
.L_x_182:
[----:B------:R-:W-:Y:S05]  /*96a0*/  BSYNC.RECONVERGENT B1 ;  /* 0x0000000000017941 */ /* 0x000fea0003800200 */
.L_x_181:
        /* <DEDUP_REMOVED lines=20> */
.L_x_184:
[----:B------:R-:W-:Y:S05]  /*97f0*/  BSYNC.RECONVERGENT B1 ;  /* 0x0000000000017941 */ /* 0x000fea0003800200 */
.L_x_183:
        /* <DEDUP_REMOVED lines=26> */
.L_x_186:
[----:B------:R-:W-:Y:S05]  /*99a0*/  BSYNC.RECONVERGENT B1 ;  /* 0x0000000000017941 */ /* 0x000fea0003800200 */
.L_x_185:
        /* <DEDUP_REMOVED lines=20> */
.L_x_188:
[----:B------:R-:W-:Y:S05]  /*9af0*/  BSYNC.RECONVERGENT B1 ;  /* 0x0000000000017941 */ /* 0x000fea0003800200 */
.L_x_187:
        /* <DEDUP_REMOVED lines=23> */
.L_x_190:
[----:B------:R-:W-:Y:S05]  /*9c70*/  BSYNC.RECONVERGENT B1 ;  /* 0x0000000000017941 */ /* 0x000fea0003800200 */
.L_x_189:
        /* <DEDUP_REMOVED lines=25> */
.L_x_192:
[----:B------:R-:W-:Y:S05]  /*9e10*/  BSYNC.RECONVERGENT B1 ;  /* 0x0000000000017941 */ /* 0x000fea0003800200 */
.L_x_191:
        /* <DEDUP_REMOVED lines=20> */
.L_x_194:
[----:B------:R-:W-:Y:S05]  /*9f60*/  BSYNC.RECONVERGENT B1 ;  /* 0x0000000000017941 */ /* 0x000fea0003800200 */
.L_x_193:
        /* <DEDUP_REMOVED lines=23> */
.L_x_196:
[----:B------:R-:W-:Y:S05]  /*a0e0*/  BSYNC.RECONVERGENT B1 ;  /* 0x0000000000017941 */ /* 0x000fea0003800200 */
.L_x_195:
        /* <DEDUP_REMOVED lines=28> */
.L_x_198:
[----:B------:R-:W-:Y:S05]  /*a2b0*/  BSYNC.RECONVERGENT B1 ;  /* 0x0000000000017941 */ /* 0x000fea0003800200 */
.L_x_197:
        /* <DEDUP_REMOVED lines=21> */
.L_x_200:
[----:B------:R-:W-:Y:S05]  /*a410*/  BSYNC.RECONVERGENT B1 ;  /* 0x0000000000017941 */ /* 0x000fea0003800200 */
.L_x_199:
        /* <DEDUP_REMOVED lines=23> */
.L_x_202:
[----:B------:R-:W-:Y:S05]  /*a590*/  BSYNC.RECONVERGENT B1 ;  /* 0x0000000000017941 */ /* 0x000fea0003800200 */
.L_x_201:
[----:B------:R-:W0:Y:S01]  /*a5a0*/  MUFU.RCP64H R11, R93 ;  /* 0x0000005d000b7308 */ /* 0x000e220000001800 */
[----:B------:R-:W-:Y:S01]  /*a5b0*/  IMAD.MOV.U32 R10, RZ, RZ, 0x1 ;  /* 0x00000001ff0a7424 */ /* 0x000fe200078e00ff */
[----:B------:R-:W-:Y:S01]  /*a5c0*/  DMUL R202, R94, UR30 ;  /* 0x0000001e5eca7c28 */ /* 0x000fe20008000000 */
[----:B------:R-:W-:Y:S07]  /*a5d0*/  BSSY.RECONVERGENT B1, `(.L_x_203) ;  /* 0x0000017000017945 */ /* 0x000fee0003800200 */
[----:B------:R-:W-:-:S02]  /*a5e0*/  DMUL R196, R202, UR18 ;  /* 0x00000012cac47c28 */ /* 0x000fc40008000000 */
[----:B0-----:R-:W-:-:S08]  /*a5f0*/  DFMA R22, -R92, R10, 1 ;  /* 0x3ff000005c16742b */ /* 0x001fd0000000010a */
[----:B------:R-:W-:Y:S01]  /*a600*/  FSETP.GEU.AND P0, PT, |R197|, 6.5827683646048100446e-37, PT ;  /* 0x03600000c500780b */ /* 0x000fe20003f0e200 */
[----:B------:R-:W-:-:S08]  /*a610*/  DFMA R22, R22, R22, R22 ;  /* 0x000000161616722b */ /* 0x000fd00000000016 */
[----:B------:R-:W-:-:S08]  /*a620*/  DFMA R22, R10, R22, R10 ;  /* 0x000000160a16722b */ /* 0x000fd0000000000a */
[----:B------:R-:W-:-:S08]  /*a630*/  DFMA R10, -R92, R22, 1 ;  /* 0x3ff000005c0a742b */ /* 0x000fd00000000116 */
[----:B------:R-:W-:Y:S02]  /*a640*/  DFMA R26, R22, R10, R22 ;  /* 0x0000000a161a722b */ /* 0x000fe40000000016 */
[----:B------:R-:W-:-:S06]  /*a650*/  DFMA R10, R84, -R12, R200 ;  /* 0x8000000c540a722b */ /* 0x000fcc00000000c8 */
[----:B------:R-:W-:Y:S02]  /*a660*/  DMUL R22, R26, R196 ;  /* 0x000000c41a167228 */ /* 0x000fe40000000000 */
[----:B------:R-:W-:-:S06]  /*a670*/  DMUL R10, R10, UR16 ;  /* 0x000000100a0a7c28 */ /* 0x000fcc0008000000 */
[----:B------:R-:W-:Y:S02]  /*a680*/  DFMA R24, -R92, R22, R196 ;  /* 0x000000165c18722b */ /* 0x000fe400000001c4 */
[----:B------:R-:W-:-:S06]  /*a690*/  DFMA R204, -R62, R10, R204 ;  /* 0x0000000a3ecc722b */ /* 0x000fcc00000001cc */
        /* <DEDUP_REMOVED lines=10> */
.L_x_204:
[----:B------:R-:W-:Y:S05]  /*a740*/  BSYNC.RECONVERGENT B1 ;  /* 0x0000000000017941 */ /* 0x000fea0003800200 */
.L_x_203:
        /* <DEDUP_REMOVED lines=20> */
.L_x_206:
[----:B------:R-:W-:Y:S05]  /*a890*/  BSYNC.RECONVERGENT B1 ;  /* 0x0000000000017941 */ /* 0x000fea0003800200 */
.L_x_205:
        /* <DEDUP_REMOVED lines=24> */
.L_x_208:
[----:B------:R-:W-:Y:S05]  /*aa20*/  BSYNC.RECONVERGENT B1 ;  /* 0x0000000000017941 */ /* 0x000fea0003800200 */
.L_x_207:
        /* <DEDUP_REMOVED lines=20> */
.L_x_210:
[----:B------:R-:W-:Y:S05]  /*ab70*/  BSYNC.RECONVERGENT B1 ;  /* 0x0000000000017941 */ /* 0x000fea0003800200 */
.L_x_209:
[----:B------:R-:W0:Y:S01]  /*ab80*/  MUFU.RCP64H R23, R81 ;  /* 0x0000005100177308 */ /* 0x000e220000001800 */
[----:B------:R-:W-:Y:S01]  /*ab90*/  IMAD.MOV.U32 R22, RZ, RZ, 0x1 ;  /* 0x00000001ff167424 */ /* 0x000fe200078e00ff */
[----:B------:R-:W-:Y:S01]  /*aba0*/  DMUL R188, R94, R172 ;  /* 0x000000ac5ebc7228 */ /* 0x000fe20000000000 */
[----:B------:R-:W-:Y:S01]  /*abb0*/  BSSY.RECONVERGENT B1, `(.L_x_211) ;  /* 0x0000018000017945 */ /* 0x000fe20003800200 */
[----:B------:R-:W-:-:S06]  /*abc0*/  DFMA R10, R84, -R206, R10 ;  /* 0x800000ce540a722b */ /* 0x000fcc000000000a */
[----:B------:R-:W-:Y:S02]  /*abd0*/  DMUL R196, R188, UR18 ;  /* 0x00000012bcc47c28 */ /* 0x000fe40008000000 */
[----:B0-----:R-:W-:-:S08]  /*abe0*/  DFMA R24, -R80, R22, 1 ;  /* 0x3ff000005018742b */ /* 0x001fd00000000116 */
[----:B------:R-:W-:Y:S01]  /*abf0*/  FSETP.GEU.AND P0, PT, |R197|, 6.5827683646048100446e-37, PT ;  /* 0x03600000c500780b */ /* 0x000fe20003f0e200 */
[----:B------:R-:W-:-:S08]  /*ac00*/  DFMA R24, R24, R24, R24 ;  /* 0x000000181818722b */ /* 0x000fd00000000018 */
[----:B------:R-:W-:-:S08]  /*ac10*/  DFMA R24, R22, R24, R22 ;  /* 0x000000181618722b */ /* 0x000fd00000000016 */
[----:B------:R-:W-:-:S08]  /*ac20*/  DFMA R22, -R80, R24, 1 ;  /* 0x3ff000005016742b */ /* 0x000fd00000000118 */
[----:B------:R-:W-:Y:S02]  /*ac30*/  DFMA R28, R24, R22, R24 ;  /* 0x00000016181c722b */ /* 0x000fe40000000018 */
[----:B------:R-:W-:-:S06]  /*ac40*/  DMUL R22, R10, UR28 ;  /* 0x0000001c0a167c28 */ /* 0x000fcc0008000000 */
[----:B------:R-:W-:Y:S02]  /*ac50*/  DMUL R24, R28, R196 ;  /* 0x000000c41c187228 */ /* 0x000fe40000000000 */
[----:B------:R-:W-:-:S06]  /*ac60*/  DMUL R22, R22, R6 ;  /* 0x0000000616167228 */ /* 0x000fcc0000000000 */
        /* <DEDUP_REMOVED lines=12> */
.L_x_212:
[----:B------:R-:W-:Y:S05]  /*ad30*/  BSYNC.RECONVERGENT B1 ;  /* 0x0000000000017941 */ /* 0x000fea0003800200 */
.L_x_211:
        /* <DEDUP_REMOVED lines=20> */
.L_x_214:
[----:B------:R-:W-:Y:S05]  /*ae80*/  BSYNC.RECONVERGENT B1 ;  /* 0x0000000000017941 */ /* 0x000fea0003800200 */
.L_x_213:
        /* <DEDUP_REMOVED lines=23> */
.L_x_216:
[----:B------:R-:W-:Y:S05]  /*b000*/  BSYNC.RECONVERGENT B1 ;  /* 0x0000000000017941 */ /* 0x000fea0003800200 */
.L_x_215:
[----:B------:R-:W0:Y:S01]  /*b010*/  MUFU.RCP64H R25, R81 ;  /* 0x0000005100197308 */ /* 0x000e220000001800 */
[----:B------:R-:W-:Y:S01]  /*b020*/  MOV R24, 0x1 ;  /* 0x0000000100187802 */ /* 0x000fe20000000f00 */
        /* <DEDUP_REMOVED lines=23> */
.L_x_218:
[----:B------:R-:W-:Y:S05]  /*b1a0*/  BSYNC.RECONVERGENT B1 ;  /* 0x0000000000017941 */ /* 0x000fea0003800200 */
.L_x_217:
        /* <DEDUP_REMOVED lines=20> */
.L_x_220:
[----:B------:R-:W-:Y:S05]  /*b2f0*/  BSYNC.RECONVERGENT B1 ;  /* 0x0000000000017941 */ /* 0x000fea0003800200 */
.L_x_219:
        /* <DEDUP_REMOVED lines=23> */
.L_x_222:
[----:B------:R-:W-:Y:S05]  /*b470*/  BSYNC.RECONVERGENT B1 ;  /* 0x0000000000017941 */ /* 0x000fea0003800200 */
.L_x_221:
        /* <DEDUP_REMOVED lines=24> */
.L_x_224:
[----:B------:R-:W-:Y:S05]  /*b600*/  BSYNC.RECONVERGENT B1 ;  /* 0x0000000000017941 */ /* 0x000fea0003800200 */
.L_x_223:
        /* <DEDUP_REMOVED lines=25> */
.L_x_226:
[----:B------:R-:W-:Y:S05]  /*b7a0*/  BSYNC.RECONVERGENT B1 ;  /* 0x0000000000017941 */ /* 0x000fea0003800200 */
.L_x_225:
        /* <DEDUP_REMOVED lines=20> */
.L_x_228:
[----:B------:R-:W-:Y:S05]  /*b8f0*/  BSYNC.RECONVERGENT B1 ;  /* 0x0000000000017941 */ /* 0x000fea0003800200 */
.L_x_227:
        /* <DEDUP_REMOVED lines=24> */
.L_x_230:
[----:B------:R-:W-:Y:S05]  /*ba80*/  BSYNC.RECONVERGENT B1 ;  /* 0x0000000000017941 */ /* 0x000fea0003800200 */
.L_x_229:
        /* <DEDUP_REMOVED lines=20> */
.L_x_232:
[----:B------:R-:W-:Y:S05]  /*bbd0*/  BSYNC.RECONVERGENT B1 ;  /* 0x0000000000017941 */ /* 0x000fea0003800200 */
.L_x_231:
[----:B------:R-:W0:Y:S01]  /*bbe0*/  MUFU.RCP64H R23, R81 ;  /* 0x0000005100177308 */ /* 0x000e220000001800 */
[----:B------:R-:W-:Y:S01]  /*bbf0*/  IMAD.MOV.U32 R22, RZ, RZ, 0x1 ;  /* 0x00000001ff167424 */ /* 0x000fe200078e00ff */
[----:B------:R-:W-:Y:S01]  /*bc00*/  DMUL R196, R188, UR20 ;  /* 0x00000014bcc47c28 */ /* 0x000fe20008000000 */
[----:B------:R-:W-:Y:S01]  /*bc10*/  BSSY.RECONVERGENT B1, `(.L_x_233) ;  /* 0x0000017000017945 */ /* 0x000fe20003800200 */
[----:B------:R-:W-:-:S08]  /*bc20*/  DFMA R32, R84, -R206, R32 ;  /* 0x800000ce5420722b */ /* 0x000fd00000000020 */
        /* <DEDUP_REMOVED lines=21> */
.L_x_234:
[----:B------:R-:W-:Y:S05]  /*bd80*/  BSYNC.RECONVERGENT B1 ;  /* 0x0000000000017941 */ /* 0x000fea0003800200 */
.L_x_233:
        /* <DEDUP_REMOVED lines=20> */
.L_x_236:
[----:B------:R-:W-:Y:S05]  /*bed0*/  BSYNC.RECONVERGENT B1 ;  /* 0x0000000000017941 */ /* 0x000fea0003800200 */
.L_x_235:
        /* <DEDUP_REMOVED lines=23> */
.L_x_238:
[----:B------:R-:W-:Y:S05]  /*c050*/  BSYNC.RECONVERGENT B1 ;  /* 0x0000000000017941 */ /* 0x000fea0003800200 */
.L_x_237:
        /* <DEDUP_REMOVED lines=25> */
.L_x_240:
[----:B------:R-:W-:Y:S05]  /*c1f0*/  BSYNC.RECONVERGENT B1 ;  /* 0x0000000000017941 */ /* 0x000fea0003800200 */
.L_x_239:
        /* <DEDUP_REMOVED lines=20> */
.L_x_242:
[----:B------:R-:W-:Y:S05]  /*c340*/  BSYNC.RECONVERGENT B1 ;  /* 0x0000000000017941 */ /* 0x000fea0003800200 */
.L_x_241:
[----:B------:R-:W0:Y:S01]  /*c350*/  MUFU.RCP64H R23, R75 ;  /* 0x0000004b00177308 */ /* 0x000e220000001800 */
[----:B------:R-:W-:Y:S01]  /*c360*/  MOV R22, 0x1 ;  /* 0x0000000100167802 */ /* 0x000fe20000000f00 */
        /* <DEDUP_REMOVED lines=21> */
.L_x_244:
[----:B------:R-:W-:Y:S05]  /*c4c0*/  BSYNC.RECONVERGENT B1 ;  /* 0x0000000000017941 */ /* 0x000fea0003800200 */
.L_x_243:
[----:B------:R-:W0:Y:S01]  /*c4d0*/  MUFU.RCP64H R25, R67 ;  /* 0x0000004300197308 */ /* 0x000e220000001800 */
[----:B------:R-:W-:Y:S01]  /*c4e0*/  MOV R24, 0x1 ;  /* 0x0000000100187802 */ /* 0x000fe20000000f00 */
        /* <DEDUP_REMOVED lines=22> */
.L_x_246:
[----:B------:R-:W-:Y:S05]  /*c650*/  BSYNC.RECONVERGENT B1 ;  /* 0x0000000000017941 */ /* 0x000fea0003800200 */
.L_x_245:
        /* <DEDUP_REMOVED lines=25> */
.L_x_248:
[----:B------:R-:W-:Y:S05]  /*c7f0*/  BSYNC.RECONVERGENT B1 ;  /* 0x0000000000017941 */ /* 0x000fea0003800200 */
.L_x_247:
        /* <DEDUP_REMOVED lines=20> */
.L_x_250:
[----:B------:R-:W-:Y:S05]  /*c940*/  BSYNC.RECONVERGENT B1 ;  /* 0x0000000000017941 */ /* 0x000fea0003800200 */
.L_x_249:
        /* <DEDUP_REMOVED lines=24> */
.L_x_252:
[----:B------:R-:W-:Y:S05]  /*cad0*/  BSYNC.RECONVERGENT B1 ;  /* 0x0000000000017941 */ /* 0x000fea0003800200 */
.L_x_251:
        /* <DEDUP_REMOVED lines=20> */
.L_x_254:
[----:B------:R-:W-:Y:S05]  /*cc20*/  BSYNC.RECONVERGENT B1 ;  /* 0x0000000000017941 */ /* 0x000fea0003800200 */
.L_x_253:
        /* <DEDUP_REMOVED lines=27> */
.L_x_256:
[----:B------:R-:W-:Y:S05]  /*cde0*/  BSYNC.RECONVERGENT B1 ;  /* 0x0000000000017941 */ /* 0x000fea0003800200 */
.L_x_255:
        /* <DEDUP_REMOVED lines=20> */
.L_x_258:
[----:B------:R-:W-:Y:S05]  /*cf30*/  BSYNC.RECONVERGENT B1 ;  /* 0x0000000000017941 */ /* 0x000fea0003800200 */
.L_x_257:
        /* <DEDUP_REMOVED lines=23> */
.L_x_260:
[----:B------:R-:W-:Y:S05]  /*d0b0*/  BSYNC.RECONVERGENT B1 ;  /* 0x0000000000017941 */ /* 0x000fea0003800200 */
.L_x_259:
[----:B------:R-:W0:Y:S01]  /*d0c0*/  MUFU.RCP64H R9, R81 ;  /* 0x0000005100097308 */ /* 0x000e220000001800 */
[----:B------:R-:W-:Y:S01]  /*d0d0*/  IMAD.MOV.U32 R8, RZ, RZ, 0x1 ;  /* 0x00000001ff087424 */ /* 0x000fe200078e00ff */
        /* <DEDUP_REMOVED lines=24> */
.L_x_262:
[----:B------:R-:W-:Y:S05]  /*d260*/  BSYNC.RECONVERGENT B1 ;  /* 0x0000000000017941 */ /* 0x000fea0003800200 */
.L_x_261:
        /* <DEDUP_REMOVED lines=20> */
.L_x_264:
[----:B------:R-:W-:Y:S05]  /*d3b0*/  BSYNC.RECONVERGENT B1 ;  /* 0x0000000000017941 */ /* 0x000fea0003800200 */
.L_x_263:
        /* <DEDUP_REMOVED lines=23> */
.L_x_266:
[----:B------:R-:W-:Y:S05]  /*d530*/  BSYNC.RECONVERGENT B1 ;  /* 0x0000000000017941 */ /* 0x000fea0003800200 */
.L_x_265:
        /* <DEDUP_REMOVED lines=26> */
.L_x_268:
[----:B------:R-:W-:Y:S05]  /*d6e0*/  BSYNC.RECONVERGENT B1 ;  /* 0x0000000000017941 */ /* 0x000fea0003800200 */
.L_x_267:
        /* <DEDUP_REMOVED lines=12> */
[----:B------:R-:W-:Y:S02]  /*d7b0*/  DFMA R2, R6, R4, R2 ;  /* 0x000000040602722b */ /* 0x000fe40000000002 */
[----:B------:R-:W-:-:S08]  /*d7c0*/  DADD R4, R206, R206 ;  /* 0x00000000ce047229 */ /* 0x000fd000000000ce */
        /* <DEDUP_REMOVED lines=9> */
.L_x_270:
[----:B------:R-:W-:Y:S05]  /*d860*/  BSYNC.RECONVERGENT B1 ;  /* 0x0000000000017941 */ /* 0x000fea0003800200 */
.L_x_269:
[----:B------:R-:W-:Y:S01]  /*d870*/  DFMA R6, R140, R98, R148 ;  /* 0x000000628c06722b */ /* 0x000fe20000000094 */
[----:B------:R-:W-:Y:S01]  /*d880*/  IMAD.MOV.U32 R22, RZ, RZ, RZ ;  /* 0x000000ffff167224 */ /* 0x000fe200078e00ff */
[----:B------:R-:W-:Y:S01]  /*d890*/  DADD R2, -R2, R68 ;  /* 0x0000000002027229 */ /* 0x000fe20000000144 */
[----:B------:R-:W-:Y:S01]  /*d8a0*/  IMAD.MOV.U32 R23, RZ, RZ, R17 ;  /* 0x000000ffff177224 */ /* 0x000fe200078e0011 */
[----:B------:R-:W-:Y:S01]  /*d8b0*/  DMUL R102, R150, R102 ;  /* 0x0000006696667228 */ /* 0x000fe20000000000 */
[----:B------:R-:W-:Y:S01]  /*d8c0*/  UIADD3 UR24, UP2, UPT, UR24, 0x8, URZ ;  /* 0x0000000818187890 */ /* 0x000fe2000ff5e0ff */
[----:B------:R-:W-:Y:S01]  /*d8d0*/  VIADD R0, R0, 0x1 ;  /* 0x0000000100007836 */ /* 0x000fe20000000000 */
[----:B------:R-:W-:Y:S01]  /*d8e0*/  UIADD3 UR27, UPT, UPT, UR27, 0x1, URZ ;  /* 0x000000011b1b7890 */ /* 0x000fe2000fffe0ff */
[----:B------:R-:W-:Y:S01]  /*d8f0*/  DFMA R8, R138, R100, R6 ;  /* 0x000000648a08722b */ /* 0x000fe20000000006 */
[----:B------:R-:W-:Y:S01]  /*d900*/  UIADD3.X UR25, UPT, UPT, URZ, UR25, URZ, UP2, !UPT ;  /* 0x00000019ff197290 */ /* 0x000fe200097fe4ff */
[-C--:B------:R-:W-:Y:S01]  /*d910*/  DFMA R6, R154, R98.reuse, R156 ;  /* 0x000000629a06722b */ /* 0x080fe2000000009c */
[----:B------:R-:W-:Y:S01]  /*d920*/  UISETP.NE.AND UP2, UPT, UR27, URZ, UPT ;  /* 0x000000ff1b00728c */ /* 0x000fe2000bf45270 */
[----:B------:R-:W-:-:S02]  /*d930*/  DFMA R98, R134, R98, R146 ;  /* 0x000000628662722b */ /* 0x000fc40000000092 */
[----:B------:R-:W-:Y:S02]  /*d940*/  DFMA R2, R84, R2, R4 ;  /* 0x000000025402722b */ /* 0x000fe40000000004 */
[----:B------:R-:W-:Y:S01]  /*d950*/  DFMA R8, R136, R96, R8 ;  /* 0x000000608808722b */ /* 0x000fe20000000008 */
[----:B------:R-:W-:Y:S01]  /*d960*/  IMAD.MOV.U32 R4, RZ, RZ, RZ ;  /* 0x000000ffff047224 */ /* 0x000fe200078e00ff */
[-C--:B------:R-:W-:Y:S01]  /*d970*/  DFMA R6, R144, R100.reuse, R6 ;  /* 0x000000649006722b */ /* 0x080fe20000000006 */
[----:B------:R-:W-:Y:S01]  /*d980*/  MOV R5, R19 ;  /* 0x0000001300057202 */ /* 0x000fe20000000f00 */
[----:B------:R-:W-:Y:S02]  /*d990*/  DFMA R98, R132, R100, R98 ;  /* 0x000000648462722b */ /* 0x000fe40000000062 */
[----:B------:R-:W-:Y:S02]  /*d9a0*/  DMUL R2, R2, UR16 ;  /* 0x0000001002027c28 */ /* 0x000fe40008000000 */
[----:B------:R-:W-:-:S02]  /*d9b0*/  DMUL R8, R8, R22 ;  /* 0x0000001608087228 */ /* 0x000fc40000000000 */
[-C--:B------:R-:W-:Y:S02]  /*d9c0*/  DFMA R6, R142, R96.reuse, R6 ;  /* 0x000000608e06722b */ /* 0x080fe40000000006 */
[----:B------:R-:W-:Y:S02]  /*d9d0*/  DFMA R98, R130, R96, R98 ;  /* 0x000000608262722b */ /* 0x000fe40000000062 */
[----:B------:R-:W-:Y:S02]  /*d9e0*/  DFMA R2, -R62, R2, R32 ;  /* 0x000000023e02722b */ /* 0x000fe40000000120 */
[----:B------:R-:W-:Y:S02]  /*d9f0*/  DMUL R102, R104, R102 ;  /* 0x0000006668667228 */ /* 0x000fe40000000000 */
[----:B------:R-:W-:Y:S01]  /*da00*/  DFMA R6, R6, R4, R8 ;  /* 0x000000040606722b */ /* 0x000fe20000000008 */
[----:B------:R-:W-:-:S07]  /*da10*/  IMAD.MOV.U32 R5, RZ, RZ, R15 ;  /* 0x000000ffff057224 */ /* 0x000fce00078e000f */
[----:B------:R-:W-:-:S08]  /*da20*/  DFMA R6, R98, R4, R6 ;  /* 0x000000046206722b */ /* 0x000fd00000000006 */
[-C--:B------:R-:W-:Y:S02]  /*da30*/  DMUL R60, R60, R6.reuse ;  /* 0x000000063c3c7228 */ /* 0x080fe40000000000 */
[-C--:B------:R-:W-:Y:S02]  /*da40*/  DMUL R46, R46, R6.reuse ;  /* 0x000000062e2e7228 */ /* 0x080fe40000000000 */
[-C--:B------:R-:W-:Y:S02]  /*da50*/  DMUL R30, R30, R6.reuse ;  /* 0x000000061e1e7228 */ /* 0x080fe40000000000 */
[-C--:B------:R-:W-:Y:S02]  /*da60*/  DMUL R186, R186, R6.reuse ;  /* 0x00000006baba7228 */ /* 0x080fe40000000000 */
[-C--:B------:R-:W-:Y:S02]  /*da70*/  DMUL R194, R194, R6.reuse ;  /* 0x00000006c2c27228 */ /* 0x080fe40000000000 */
[----:B------:R-:W-:-:S02]  /*da80*/  DMUL R204, R204, R6 ;  /* 0x00000006cccc7228 */ /* 0x000fc40000000000 */
[-C--:B------:R-:W-:Y:S02]  /*da90*/  DMUL R12, R12, R6.reuse ;  /* 0x000000060c0c7228 */ /* 0x080fe40000000000 */
[-C--:B------:R-:W-:Y:S02]  /*daa0*/  DMUL R10, R10, R6.reuse ;  /* 0x000000060a0a7228 */ /* 0x080fe40000000000 */
[----:B------:R-:W-:Y:S02]  /*dab0*/  DMUL R2, R2, R6 ;  /* 0x0000000602027228 */ /* 0x000fe40000000000 */
[-C--:B------:R-:W-:Y:S02]  /*dac0*/  DFMA R164, R60, R102.reuse, R164 ;  /* 0x000000663ca4722b */ /* 0x080fe400000000a4 */
[-C--:B------:R-:W-:Y:S02]  /*dad0*/  DFMA R166, R46, R102.reuse, R166 ;  /* 0x000000662ea6722b */ /* 0x080fe400000000a6 */
[----:B------:R-:W-:-:S02]  /*dae0*/  DFMA R168, R30, R102, R168 ;  /* 0x000000661ea8722b */ /* 0x000fc400000000a8 */
[-C--:B------:R-:W-:Y:S02]  /*daf0*/  DFMA R170, R186, R102.reuse, R170 ;  /* 0x00000066baaa722b */ /* 0x080fe400000000aa */
[-C--:B------:R-:W-:Y:S02]  /*db00*/  DFMA R174, R194, R102.reuse, R174 ;  /* 0x00000066c2ae722b */ /* 0x080fe400000000ae */
[-C--:B------:R-:W-:Y:S02]  /*db10*/  DFMA R176, R204, R102.reuse, R176 ;  /* 0x00000066ccb0722b */ /* 0x080fe400000000b0 */
[-C--:B------:R-:W-:Y:S02]  /*db20*/  DFMA R178, R12, R102.reuse, R178 ;  /* 0x000000660cb2722b */ /* 0x080fe400000000b2 */
[-C--:B------:R-:W-:Y:S02]  /*db30*/  DFMA R180, R10, R102.reuse, R180 ;  /* 0x000000660ab4722b */ /* 0x080fe400000000b4 */
[----:B------:R-:W-:Y:S01]  /*db40*/  DFMA R182, R2, R102, R182 ;  /* 0x0000006602b6722b */ /* 0x000fe200000000b6 */
[----:B------:R-:W-:Y:S10]  /*db50*/  BRA.U UP2, `(.L_x_271) ;  /* 0xffffff3902507547 */ /* 0x000ff4000b83ffff */
[----:B------:R-:W0:Y:S01]  /*db60*/  S2R R3, SR_CgaCtaId ;  /* 0x0000000000037919 */ /* 0x000e220000008800 */
[----:B------:R-:W-:-:S04]  /*db70*/  MOV R0, 0x400 ;  /* 0x0000040000007802 */ /* 0x000fc80000000f00 */
[----:B0-----:R-:W-:-:S05]  /*db80*/  LEA R3, R3, R0, 0x18 ;  /* 0x0000000003037211 */ /* 0x001fca00078ec0ff */
[----:B------:R-:W-:-:S05]  /*db90*/  IMAD R3, R18, 0x48, R3 ;  /* 0x0000004812037824 */ /* 0x000fca00078e0203 */
[----:B------:R0:W-:Y:S04]  /*dba0*/  STS.64 [R3], R164 ;  /* 0x000000a403007388 */ /* 0x0001e80000000a00 */
[----:B------:R0:W-:Y:S04]  /*dbb0*/  STS.64 [R3+0x8], R166 ;  /* 0x000008a603007388 */ /* 0x0001e80000000a00 */
[----:B------:R0:W-:Y:S04]  /*dbc0*/  STS.64 [R3+0x10], R168 ;  /* 0x000010a803007388 */ /* 0x0001e80000000a00 */
[----:B------:R0:W-:Y:S04]  /*dbd0*/  STS.64 [R3+0x18], R170 ;  /* 0x000018aa03007388 */ /* 0x0001e80000000a00 */
[----:B------:R0:W-:Y:S04]  /*dbe0*/  STS.64 [R3+0x20], R174 ;  /* 0x000020ae03007388 */ /* 0x0001e80000000a00 */
[----:B------:R0:W-:Y:S04]  /*dbf0*/  STS.64 [R3+0x28], R176 ;  /* 0x000028b003007388 */ /* 0x0001e80000000a00 */
[----:B------:R0:W-:Y:S04]  /*dc00*/  STS.64 [R3+0x30], R178 ;  /* 0x000030b203007388 */ /* 0x0001e80000000a00 */
[----:B------:R0:W-:Y:S04]  /*dc10*/  STS.64 [R3+0x38], R180 ;  /* 0x000038b403007388 */ /* 0x0001e80000000a00 */
[----:B------:R0:W-:Y:S02]  /*dc20*/  STS.64 [R3+0x40], R182 ;  /* 0x000040b603007388 */ /* 0x0001e40000000a00 */
.L_x_2:
[----:B------:R-:W-:Y:S01]  /*dc30*/  VIADD R14, R14, 0x1 ;  /* 0x000000010e0e7836 */ /* 0x000fe20000000000 */
[----:B------:R-:W1:Y:S03]  /*dc40*/  LDCU.64 UR8, c[0x0][0x3b0] ;  /* 0x00007600ff0877ac */ /* 0x000e660008000a00 */
[----:B0-----:R-:W1:Y:S02]  /*dc50*/  I2F.F64.U32 R2, R14 ;  /* 0x0000000e00027312 */ /* 0x001e640000201800 */
[----:B-1----:R-:W-:-:S14]  /*dc60*/  DSETP.GEU.AND P0, PT, R2, UR8, PT ;  /* 0x0000000802007e2a */ /* 0x002fdc000bf0e000 */
[----:B------:R-:W-:Y:S05]  /*dc70*/  @!P0 BRA `(.L_x_272) ;  /* 0xffffff2800a48947 */ /* 0x000fea000383ffff */
.L_x_1:
[----:B------:R-:W-:-:S04]  /*dc80*/  UIADD3 UR5, UPT, UPT, UR5, 0x1, URZ ;  /* 0x0000000105057890 */ /* 0x000fc8000fffe0ff */
[----:B------:R-:W-:-:S09]  /*dc90*/  UISETP.NE.AND UP2, UPT, UR5, 0x3, UPT ;  /* 0x000000030500788c */ /* 0x000fd2000bf45270 */
[----:B------:R-:W-:Y:S05]  /*dca0*/  BRA.U UP2, `(.L_x_273) ;  /* 0xffffff2902347547 */ /* 0x000fea000b83ffff */
.L_x_0:
[----:B------:R-:W1:Y:S01]  /*dcb0*/  LDCU UR5, c[0x0][0x360] ;  /* 0x00006c00ff0577ac */ /* 0x000e620008000800 */
[----:B------:R-:W-:Y:S01]  /*dcc0*/  BAR.SYNC.DEFER_BLOCKING 0x0 ;  /* 0x0000000000007b1d */ /* 0x000fe20000010000 */
[----:B-1----:R-:W-:-:S09]  /*dcd0*/  UISETP.GE.U32.AND UP0, UPT, UR5, 0x2, UPT ;  /* 0x000000020500788c */ /* 0x002fd2000bf06070 */
[----:B------:R-:W-:Y:S05]  /*dce0*/  BRA.U !UP0, `(.L_x_274) ;  /* 0x0000000108cc7547 */ /* 0x000fea000b800000 */
[----:B0-----:R-:W0:Y:S01]  /*dcf0*/  S2R R3, SR_CgaCtaId ;  /* 0x0000000000037919 */ /* 0x001e220000008800 */
[----:B------:R-:W-:-:S04]  /*dd00*/  MOV R0, 0x400 ;  /* 0x0000040000007802 */ /* 0x000fc80000000f00 */
[----:B0-----:R-:W-:Y:S01]  /*dd10*/  LEA R3, R3, R0, 0x18 ;  /* 0x0000000003037211 */ /* 0x001fe200078ec0ff */
[----:B------:R-:W-:-:S04]  /*dd20*/  IMAD.U32 R0, RZ, RZ, UR5 ;  /* 0x00000005ff007e24 */ /* 0x000fc8000f8e00ff */
[----:B------:R-:W-:-:S07]  /*dd30*/  IMAD R15, R18, 0x48, R3 ;  /* 0x00000048120f7824 */ /* 0x000fce00078e0203 */
.L_x_277:
[----:B------:R-:W-:Y:S01]  /*dd40*/  SHF.R.U32.HI R13, RZ, 0x1, R0 ;  /* 0x00000001ff0d7819 */ /* 0x000fe20000011600 */
[----:B------:R-:W-:Y:S03]  /*dd50*/  BSSY.RECONVERGENT B0, `(.L_x_275) ;  /* 0x0000028000007945 */ /* 0x000fe60003800200 */
[----:B------:R-:W-:-:S13]  /*dd60*/  ISETP.GE.U32.AND P0, PT, R18, R13, PT ;  /* 0x0000000d1200720c */ /* 0x000fda0003f06070 */
[----:B0-----:R-:W-:Y:S05]  /*dd70*/  @P0 BRA `(.L_x_276) ;  /* 0x0000000000940947 */ /* 0x001fea0003800000 */
[----:B------:R-:W-:Y:S01]  /*dd80*/  IMAD R12, R13, 0x48, R15 ;  /* 0x000000480d0c7824 */ /* 0x000fe200078e020f */
[----:B------:R-:W-:Y:S04]  /*dd90*/  LDS.64 R4, [R15] ;  /* 0x000000000f047984 */ /* 0x000fe80000000a00 */
[----:B------:R-:W0:Y:S04]  /*dda0*/  LDS.64 R2, [R12] ;  /* 0x000000000c027984 */ /* 0x000e280000000a00 */
[----:B------:R-:W-:Y:S04]  /*ddb0*/  LDS.64 R6, [R15+0x8] ;  /* 0x000008000f067984 */ /* 0x000fe80000000a00 */
[----:B------:R-:W-:Y:S04]  /*ddc0*/  LDS.64 R8, [R15+0x10] ;  /* 0x000010000f087984 */ /* 0x000fe80000000a00 */
[----:B------:R-:W-:Y:S01]  /*ddd0*/  LDS.64 R10, [R15+0x18] ;  /* 0x000018000f0a7984 */ /* 0x000fe20000000a00 */
[----:B0-----:R-:W-:-:S07]  /*dde0*/  DADD R2, R2, R4 ;  /* 0x0000000002027229 */ /* 0x001fce0000000004 */
[----:B------:R-:W-:Y:S04]  /*ddf0*/  STS.64 [R15], R2 ;  /* 0x000000020f007388 */ /* 0x000fe80000000a00 */
[----:B------:R-:W0:Y:S02]  /*de00*/  LDS.64 R4, [R12+0x8] ;  /* 0x000008000c047984 */ /* 0x000e240000000a00 */
[----:B0-----:R-:W-:-:S07]  /*de10*/  DADD R4, R4, R6 ;  /* 0x0000000004047229 */ /* 0x001fce0000000006 */
[----:B------:R-:W-:Y:S04]  /*de20*/  STS.64 [R15+0x8], R4 ;  /* 0x000008040f007388 */ /* 0x000fe80000000a00 */
[----:B------:R-:W0:Y:S02]  /*de30*/  LDS.64 R6, [R12+0x10] ;  /* 0x000010000c067984 */ /* 0x000e240000000a00 */
[----:B0-----:R-:W-:-:S07]  /*de40*/  DADD R6, R6, R8 ;  /* 0x0000000006067229 */ /* 0x001fce0000000008 */
[----:B------:R-:W-:Y:S04]  /*de50*/  STS.64 [R15+0x10], R6 ;  /* 0x000010060f007388 */ /* 0x000fe80000000a00 */
[----:B------:R-:W0:Y:S02]  /*de60*/  LDS.64 R8, [R12+0x18] ;  /* 0x000018000c087984 */ /* 0x000e240000000a00 */
[----:B0-----:R-:W-:Y:S02]  /*de70*/  DADD R8, R8, R10 ;  /* 0x0000000008087229 */ /* 0x001fe4000000000a */
[----:B------:R-:W-:Y:S05]  /*de80*/  LDS.64 R10, [R15+0x20] ;  /* 0x000020000f0a7984 */ /* 0x000fea0000000a00 */
[----:B------:R-:W-:Y:S04]  /*de90*/  STS.64 [R15+0x18], R8 ;  /* 0x000018080f007388 */ /* 0x000fe80000000a00 */
[----:B------:R-:W0:Y:S02]  /*dea0*/  LDS.64 R2, [R12+0x20] ;  /* 0x000020000c027984 */ /* 0x000e240000000a00 */
[----:B0-----:R-:W-:-:S02]  /*deb0*/  DADD R2, R2, R10 ;  /* 0x0000000002027229 */ /* 0x001fc4000000000a */
        /* <DEDUP_REMOVED lines=15> */
[----:B0-----:R-:W-:-:S07]  /*dfb0*/  DADD R2, R2, R10 ;  /* 0x0000000002027229 */ /* 0x001fce000000000a */
[----:B------:R0:W-:Y:S04]  /*dfc0*/  STS.64 [R15+0x40], R2 ;  /* 0x000040020f007388 */ /* 0x0001e80000000a00 */
.L_x_276:
[----:B------:R-:W-:Y:S05]  /*dfd0*/  BSYNC.RECONVERGENT B0 ;  /* 0x0000000000007941 */ /* 0x000fea0003800200 */
.L_x_275:
[----:B------:R-:W-:Y:S01]  /*dfe0*/  BAR.SYNC.DEFER_BLOCKING 0x0 ;  /* 0x0000000000007b1d */ /* 0x000fe20000010000 */
[----:B------:R-:W-:Y:S02]  /*dff0*/  ISETP.GT.U32.AND P0, PT, R0, 0x3, PT ;  /* 0x000000030000780c */ /* 0x000fe40003f04070 */
[----:B------:R-:W-:-:S11]  /*e000*/  MOV R0, R13 ;  /* 0x0000000d00007202 */ /* 0x000fd60000000f00 */
[----:B------:R-:W-:Y:S05]  /*e010*/  @P0 BRA `(.L_x_277) ;  /* 0xfffffffc00480947 */ /* 0x000fea000383ffff */
.L_x_274:
[----:B------:R-:W-:-:S13]  /*e020*/  ISETP.NE.AND P0, PT, R18, RZ, PT ;  /* 0x000000ff1200720c */ /* 0x000fda0003f05270 */
[----:B------:R-:W-:Y:S05]  /*e030*/  @P0 EXIT ;  /* 0x000000000000094d */ /* 0x000fea0003800000 */
[----:B------:R-:W1:Y:S01]  /*e040*/  S2R R0, SR_CTAID.X ;  /* 0x0000000000007919 */ /* 0x000e620000002500 */
[----:B------:R-:W1:Y:S01]  /*e050*/  LDCU UR6, c[0x0][0x374] ;  /* 0x00006e80ff0677ac */ /* 0x000e620008000800 */
[----:B------:R-:W-:Y:S01]  /*e060*/  BSSY.RECONVERGENT B0, `(.L_x_278) ;  /* 0x0000007000007945 */ /* 0x000fe20003800200 */
[----:B------:R-:W-:Y:S01]  /*e070*/  IMAD.MOV.U32 R25, RZ, RZ, RZ ;  /* 0x000000ffff197224 */ /* 0x000fe200078e00ff */
[----:B------:R-:W-:Y:S01]  /*e080*/  MOV R20, 0xe0d0 ;  /* 0x0000e0d000147802 */ /* 0x000fe20000000f00 */
[----:B------:R-:W-:Y:S01]  /*e090*/  IMAD.MOV.U32 R23, RZ, RZ, 0x40240000 ;  /* 0x40240000ff177424 */ /* 0x000fe200078e00ff */
[----:B------:R-:W-:Y:S01]  /*e0a0*/  UMOV UR9, 0xc02c0000 ;  /* 0xc02c000000097882 */ /* 0x000fe20000000000 */
[----:B-1----:R-:W-:-:S07]  /*e0b0*/  IMAD R0, R0, UR6, RZ ;  /* 0x0000000600007c24 */ /* 0x002fce000f8e02ff */
[----:B0-----:R-:W-:Y:S05]  /*e0c0*/  CALL.REL.NOINC `($_Z12kernelPPNEWPPdddddddPKdS1_S1_S1_S1_S1_iS1_S1_S1_PKiS1_S1_$__internal_accurate_pow) ;  /* 0x0000001c00f07944 */ /* 0x001fea0003c00000 */
[----:B------:R-:W-:Y:S05]  /*e0d0*/  BSYNC.RECONVERGENT B0 ;  /* 0x0000000000007941 */ /* 0x000fea0003800200 */
.L_x_278:
[----:B------:R-:W0:Y:S01]  /*e0e0*/  S2UR UR5, SR_CgaCtaId ;  /* 0x00000000000579c3 */ /* 0x000e220000008800 */
[----:B------:R-:W-:Y:S01]  /*e0f0*/  UMOV UR4, 0x400 ;  /* 0x0000040000047882 */ /* 0x000fe20000000000 */
[----:B------:R-:W1:Y:S01]  /*e100*/  S2R R5, SR_CTAID.Y ;  /* 0x0000000000057919 */ /* 0x000e620000002600 */
[----:B------:R-:W-:Y:S01]  /*e110*/  IMAD.MOV.U32 R2, RZ, RZ, R25 ;  /* 0x000000ffff027224 */ /* 0x000fe200078e0019 */
[----:B------:R-:W-:Y:S01]  /*e120*/  BSSY.RECONVERGENT B1, `(.L_x_279) ;  /* 0x0000022000017945 */ /* 0x000fe20003800200 */
[----:B------:R-:W-:Y:S01]  /*e130*/  IMAD.MOV.U32 R3, RZ, RZ, R26 ;  /* 0x000000ffff037224 */ /* 0x000fe200078e001a */
[----:B0-----:R-:W-:-:S09]  /*e140*/  ULEA UR4, UR5, UR4, 0x18 ;  /* 0x0000000405047291 */ /* 0x001fd2000f8ec0ff */
[----:B------:R-:W0:Y:S01]  /*e150*/  LDS.64 R196, [UR4] ;  /* 0x00000004ffc47984 */ /* 0x000e220008000a00 */
[----:B-1----:R-:W-:Y:S01]  /*e160*/  IMAD R0, R0, 0x3, R5 ;  /* 0x0000000300007824 */ /* 0x002fe200078e0205 */
[----:B0-----:R-:W-:-:S14]  /*e170*/  DSETP.GT.AND P0, PT, |R196|, R2, PT ;  /* 0x00000002c400722a */ /* 0x001fdc0003f04200 */
[----:B------:R-:W-:Y:S05]  /*e180*/  @!P0 BRA `(.L_x_280) ;  /* 0x00000000006c8947 */ /* 0x000fea0003800000 */
[----:B------:R-:W0:Y:S01]  /*e190*/  LDCU UR4, c[0x0][0x3ac] ;  /* 0x00007580ff0477ac */ /* 0x000e220008000800 */
[----:B------:R-:W1:Y:S01]  /*e1a0*/  LDC.64 R8, c[0x0][0x3a8] ;  /* 0x0000ea00ff087b82 */ /* 0x000e620000000a00 */
[----:B------:R-:W-:Y:S02]  /*e1b0*/  MOV R4, 0x1 ;  /* 0x0000000100047802 */ /* 0x000fe40000000f00 */
[----:B------:R-:W-:Y:S01]  /*e1c0*/  FSETP.GEU.AND P1, PT, |R197|, 6.5827683646048100446e-37, PT ;  /* 0x03600000c500780b */ /* 0x000fe20003f2e200 */
[----:B0-----:R-:W1:Y:S03]  /*e1d0*/  MUFU.RCP64H R5, UR4 ;  /* 0x0000000400057d08 */ /* 0x001e660008001800 */
[----:B-1----:R-:W-:-:S08]  /*e1e0*/  DFMA R6, R4, -R8, 1 ;  /* 0x3ff000000406742b */ /* 0x002fd00000000808 */
[----:B------:R-:W-:-:S08]  /*e1f0*/  DFMA R6, R6, R6, R6 ;  /* 0x000000060606722b */ /* 0x000fd00000000006 */
[----:B------:R-:W-:-:S08]  /*e200*/  DFMA R6, R4, R6, R4 ;  /* 0x000000060406722b */ /* 0x000fd00000000004 */
[----:B------:R-:W-:-:S08]  /*e210*/  DFMA R4, R6, -R8, 1 ;  /* 0x3ff000000604742b */ /* 0x000fd00000000808 */
[----:B------:R-:W-:-:S08]  /*e220*/  DFMA R4, R6, R4, R6 ;  /* 0x000000040604722b */ /* 0x000fd00000000006 */
[----:B------:R-:W-:-:S08]  /*e230*/  DMUL R206, R196, R4 ;  /* 0x00000004c4ce7228 */ /* 0x000fd00000000000 */
[----:B------:R-:W-:-:S08]  /*e240*/  DFMA R6, R206, -R8, R196 ;  /* 0x80000008ce06722b */ /* 0x000fd000000000c4 */
[----:B------:R-:W-:Y:S01]  /*e250*/  DFMA R206, R4, R6, R206 ;  /* 0x0000000604ce722b */ /* 0x000fe200000000ce */
[----:B------:R-:W-:-:S09]  /*e260*/  IMAD R7, R0, 0x3, RZ ;  /* 0x0000000300077824 */ /* 0x000fd200078e02ff */
[----:B------:R-:W-:-:S05]  /*e270*/  FFMA R4, RZ, UR4, R207 ;  /* 0x00000004ff047c23 */ /* 0x000fca00080000cf */
[----:B------:R-:W-:-:S13]  /*e280*/  FSETP.GT.AND P0, PT, |R4|, 1.469367938527859385e-39, PT ;  /* 0x001000000400780b */ /* 0x000fda0003f04200 */
[----:B------:R-:W-:Y:S05]  /*e290*/  @P0 BRA P1, `(.L_x_281) ;  /* 0x0000000000140947 */ /* 0x000fea0000800000 */
[----:B------:R-:W0:Y:S01]  /*e2a0*/  LDCU.64 UR4, c[0x0][0x3a8] ;  /* 0x00007500ff0477ac */ /* 0x000e220008000a00 */
[----:B------:R-:W-:Y:S01]  /*e2b0*/  MOV R20, 0xe2f0 ;  /* 0x0000e2f000147802 */ /* 0x000fe20000000f00 */
[----:B0-----:R-:W-:Y:S02]  /*e2c0*/  IMAD.U32 R26, RZ, RZ, UR4 ;  /* 0x00000004ff1a7e24 */ /* 0x001fe4000f8e00ff */
[----:B------:R-:W-:-:S07]  /*e2d0*/  IMAD.U32 R25, RZ, RZ, UR5 ;  /* 0x00000005ff197e24 */ /* 0x000fce000f8e00ff */
[----:B------:R-:W-:Y:S05]  /*e2e0*/  CALL.REL.NOINC `($__internal_1_$__cuda_sm20_div_rn_f64_full) ;  /* 0x0000001400407944 */ /* 0x000fea0003c00000 */
.L_x_281:
[----:B------:R-:W0:Y:S02]  /*e2f0*/  LDC.64 R4, c[0x0][0x380] ;  /* 0x0000e000ff047b82 */ /* 0x000e240000000a00 */
[----:B0-----:R-:W-:-:S05]  /*e300*/  IMAD.WIDE.U32 R4, R7, 0x8, R4 ;  /* 0x0000000807047825 */ /* 0x001fca00078e0004 */
[----:B------:R-:W2:Y:S02]  /*e310*/  LDG.E.64 R6, desc[UR12][R4.64] ;  /* 0x0000000c04067981 */ /* 0x000ea4000c1e1b00 */
[----:B--2---:R-:W-:-:S07]  /*e320*/  DADD R6, R6, R206 ;  /* 0x0000000006067229 */ /* 0x004fce00000000ce */
[----:B------:R0:W-:Y:S04]  /*e330*/  STG.E.64 desc[UR12][R4.64], R6 ;  /* 0x0000000604007986 */ /* 0x0001e8000c101b0c */
.L_x_280:
[----:B------:R-:W-:Y:S05]  /*e340*/  BSYNC.RECONVERGENT B1 ;  /* 0x0000000000017941 */ /* 0x000fea0003800200 */
.L_x_279:
[----:B------:R-:W1:Y:S01]  /*e350*/  S2UR UR5, SR_CgaCtaId ;  /* 0x00000000000579c3 */ /* 0x000e620000008800 */
[----:B------:R-:W-:Y:S01]  /*e360*/  UMOV UR4, 0x400 ;  /* 0x0000040000047882 */ /* 0x000fe20000000000 */
[----:B------:R-:W-:Y:S01]  /*e370*/  BSSY.RECONVERGENT B1, `(.L_x_282) ;  /* 0x0000021000017945 */ /* 0x000fe20003800200 */
[----:B0-----:R-:W-:Y:S01]  /*e380*/  VIADD R4, R0, UR6 ;  /* 0x0000000600047c36 */ /* 0x001fe20008000000 */
[----:B-1----:R-:W-:-:S09]  /*e390*/  ULEA UR4, UR5, UR4, 0x18 ;  /* 0x0000000405047291 */ /* 0x002fd2000f8ec0ff */
[----:B------:R-:W0:Y:S02]  /*e3a0*/  LDS.64 R196, [UR4+0x8] ;  /* 0x00000804ffc47984 */ /* 0x000e240008000a00 */
[----:B0-----:R-:W-:-:S14]  /*e3b0*/  DSETP.GT.AND P0, PT, |R196|, R2, PT ;  /* 0x00000002c400722a */ /* 0x001fdc0003f04200 */
[----:B------:R-:W-:Y:S05]  /*e3c0*/  @!P0 BRA `(.L_x_283) ;  /* 0x00000000006c8947 */ /* 0x000fea0003800000 */
[----:B------:R-:W0:Y:S01]  /*e3d0*/  LDCU UR4, c[0x0][0x3ac] ;  /* 0x00007580ff0477ac */ /* 0x000e220008000800 */
[----:B------:R-:W1:Y:S01]  /*e3e0*/  LDC.64 R8, c[0x0][0x3a8] ;  /* 0x0000ea00ff087b82 */ /* 0x000e620000000a00 */
[----:B------:R-:W-:Y:S01]  /*e3f0*/  IMAD.MOV.U32 R6, RZ, RZ, 0x1 ;  /* 0x00000001ff067424 */ /* 0x000fe200078e00ff */
[----:B------:R-:W-:Y:S01]  /*e400*/  FSETP.GEU.AND P1, PT, |R197|, 6.5827683646048100446e-37, PT ;  /* 0x03600000c500780b */ /* 0x000fe20003f2e200 */
[----:B0-----:R-:W1:Y:S04]  /*e410*/  MUFU.RCP64H R7, UR4 ;  /* 0x0000000400077d08 */ /* 0x001e680008001800 */
[----:B-1----:R-:W-:-:S08]  /*e420*/  DFMA R10, R6, -R8, 1 ;  /* 0x3ff00000060a742b */ /* 0x002fd00000000808 */
        /* <DEDUP_REMOVED lines=8> */
[----:B------:R-:W-:Y:S01]  /*e4b0*/  FSETP.GT.AND P0, PT, |R5|, 1.469367938527859385e-39, PT ;  /* 0x001000000500780b */ /* 0x000fe20003f04200 */
[----:B------:R-:W-:-:S12]  /*e4c0*/  IMAD R5, R4, 0x3, RZ ;  /* 0x0000000304057824 */ /* 0x000fd800078e02ff */
[----:B------:R-:W-:Y:S05]  /*e4d0*/  @P0 BRA P1, `(.L_x_284) ;  /* 0x0000000000140947 */ /* 0x000fea0000800000 */
[----:B------:R-:W0:Y:S01]  /*e4e0*/  LDCU.64 UR4, c[0x0][0x3a8] ;  /* 0x00007500ff0477ac */ /* 0x000e220008000a00 */
[----:B------:R-:W-:Y:S02]  /*e4f0*/  MOV R20, 0xe530 ;  /* 0x0000e53000147802 */ /* 0x000fe40000000f00 */
[----:B0-----:R-:W-:Y:S01]  /*e500*/  MOV R26, UR4 ;  /* 0x00000004001a7c02 */ /* 0x001fe20008000f00 */
[----:B------:R-:W-:-:S07]  /*e510*/  IMAD.U32 R25, RZ, RZ, UR5 ;  /* 0x00000005ff197e24 */ /* 0x000fce000f8e00ff */
[----:B------:R-:W-:Y:S05]  /*e520*/  CALL.REL.NOINC `($__internal_1_$__cuda_sm20_div_rn_f64_full) ;  /* 0x0000001000b07944 */ /* 0x000fea0003c00000 */
.L_x_284:
[----:B------:R-:W0:Y:S02]  /*e530*/  LDC.64 R6, c[0x0][0x380] ;  /* 0x0000e000ff067b82 */ /* 0x000e240000000a00 */
[----:B0-----:R-:W-:-:S05]  /*e540*/  IMAD.WIDE.U32 R6, R5, 0x8, R6 ;  /* 0x0000000805067825 */ /* 0x001fca00078e0006 */
[----:B------:R-:W2:Y:S02]  /*e550*/  LDG.E.64 R8, desc[UR12][R6.64] ;  /* 0x0000000c06087981 */ /* 0x000ea4000c1e1b00 */
[----:B--2---:R-:W-:-:S07]  /*e560*/  DADD R8, R8, R206 ;  /* 0x0000000008087229 */ /* 0x004fce00000000ce */
[----:B------:R0:W-:Y:S04]  /*e570*/  STG.E.64 desc[UR12][R6.64], R8 ;  /* 0x0000000806007986 */ /* 0x0001e8000c101b0c */
.L_x_283:
[----:B------:R-:W-:Y:S05]  /*e580*/  BSYNC.RECONVERGENT B1 ;  /* 0x0000000000017941 */ /* 0x000fea0003800200 */
.L_x_282:
[----:B------:R-:W1:Y:S01]  /*e590*/  S2UR UR5, SR_CgaCtaId ;  /* 0x00000000000579c3 */ /* 0x000e620000008800 */
[----:B------:R-:W-:Y:S01]  /*e5a0*/  UMOV UR4, 0x400 ;  /* 0x0000040000047882 */ /* 0x000fe20000000000 */
[----:B------:R-:W-:Y:S01]  /*e5b0*/  BSSY.RECONVERGENT B1, `(.L_x_285) ;  /* 0x0000021000017945 */ /* 0x000fe20003800200 */
[----:B------:R-:W-:Y:S01]  /*e5c0*/  VIADD R5, R4, UR6 ;  /* 0x0000000604057c36 */ /* 0x000fe20008000000 */
[----:B-1----:R-:W-:-:S09]  /*e5d0*/  ULEA UR4, UR5, UR4, 0x18 ;  /* 0x0000000405047291 */ /* 0x002fd2000f8ec0ff */
[----:B------:R-:W1:Y:S02]  /*e5e0*/  LDS.64 R196, [UR4+0x10] ;  /* 0x00001004ffc47984 */ /* 0x000e640008000a00 */
[----:B-1----:R-:W-:-:S14]  /*e5f0*/  DSETP.GT.AND P0, PT, |R196|, R2, PT ;  /* 0x00000002c400722a */ /* 0x002fdc0003f04200 */
[----:B------:R-:W-:Y:S05]  /*e600*/  @!P0 BRA `(.L_x_286) ;  /* 0x00000000006c8947 */ /* 0x000fea0003800000 */
[----:B------:R-:W1:Y:S01]  /*e610*/  LDCU UR4, c[0x0][0x3ac] ;  /* 0x00007580ff0477ac */ /* 0x000e620008000800 */
[----:B0-----:R-:W0:Y:S01]  /*e620*/  LDC.64 R8, c[0x0][0x3a8] ;  /* 0x0000ea00ff087b82 */ /* 0x001e220000000a00 */
[----:B------:R-:W-:Y:S01]  /*e630*/  IMAD.MOV.U32 R6, RZ, RZ, 0x1 ;  /* 0x00000001ff067424 */ /* 0x000fe200078e00ff */
[----:B------:R-:W-:Y:S01]  /*e640*/  FSETP.GEU.AND P1, PT, |R197|, 6.5827683646048100446e-37, PT ;  /* 0x03600000c500780b */ /* 0x000fe20003f2e200 */
[----:B-1----:R-:W0:Y:S04]  /*e650*/  MUFU.RCP64H R7, UR4 ;  /* 0x0000000400077d08 */ /* 0x002e280008001800 */
[----:B0-----:R-:W-:-:S08]  /*e660*/  DFMA R10, R6, -R8, 1 ;  /* 0x3ff00000060a742b */ /* 0x001fd00000000808 */
[----:B------:R-:W-:-:S08]  /*e670*/  DFMA R10, R10, R10, R10 ;  /* 0x0000000a0a0a722b */ /* 0x000fd0000000000a */
[----:B------:R-:W-:-:S08]  /*e680*/  DFMA R10, R6, R10, R6 ;  /* 0x0000000a060a722b */ /* 0x000fd00000000006 */
[----:B------:R-:W-:-:S08]  /*e690*/  DFMA R6, R10, -R8, 1 ;  /* 0x3ff000000a06742b */ /* 0x000fd00000000808 */
[----:B------:R-:W-:-:S08]  /*e6a0*/  DFMA R10, R10, R6, R10 ;  /* 0x000000060a0a722b */ /* 0x000fd0000000000a */
[----:B------:R-:W-:-:S08]  /*e6b0*/  DMUL R206, R10, R196 ;  /* 0x000000c40ace7228 */ /* 0x000fd00000000000 */
[----:B------:R-:W-:Y:S01]  /*e6c0*/  DFMA R6, R206, -R8, R196 ;  /* 0x80000008ce06722b */ /* 0x000fe200000000c4 */
[----:B------:R-:W-:-:S07]  /*e6d0*/  IMAD R9, R5, 0x3, RZ ;  /* 0x0000000305097824 */ /* 0x000fce00078e02ff */
[----:B------:R-:W-:-:S10]  /*e6e0*/  DFMA R206, R10, R6, R206 ;  /* 0x000000060ace722b */ /* 0x000fd400000000ce */
[----:B------:R-:W-:-:S05]  /*e6f0*/  FFMA R6, RZ, UR4, R207 ;  /* 0x00000004ff067c23 */ /* 0x000fca00080000cf */
[----:B------:R-:W-:-:S13]  /*e700*/  FSETP.GT.AND P0, PT, |R6|, 1.469367938527859385e-39, PT ;  /* 0x001000000600780b */ /* 0x000fda0003f04200 */
[----:B------:R-:W-:Y:S05]  /*e710*/  @P0 BRA P1, `(.L_x_287) ;  /* 0x0000000000140947 */ /* 0x000fea0000800000 */
[----:B------:R-:W0:Y:S01]  /*e720*/  LDCU.64 UR4, c[0x0][0x3a8] ;  /* 0x00007500ff0477ac */ /* 0x000e220008000a00 */
[----:B------:R-:W-:Y:S01]  /*e730*/  MOV R20, 0xe770 ;  /* 0x0000e77000147802 */ /* 0x000fe20000000f00 */
[----:B0-----:R-:W-:Y:S01]  /*e740*/  IMAD.U32 R26, RZ, RZ, UR4 ;  /* 0x00000004ff1a7e24 */ /* 0x001fe2000f8e00ff */
[----:B------:R-:W-:-:S07]  /*e750*/  MOV R25, UR5 ;  /* 0x0000000500197c02 */ /* 0x000fce0008000f00 */
[----:B------:R-:W-:Y:S05]  /*e760*/  CALL.REL.NOINC `($__internal_1_$__cuda_sm20_div_rn_f64_full) ;  /* 0x0000001000207944 */ /* 0x000fea0003c00000 */
.L_x_287:
[----:B------:R-:W0:Y:S02]  /*e770*/  LDC.64 R6, c[0x0][0x380] ;  /* 0x0000e000ff067b82 */ /* 0x000e240000000a00 */
[----:B0-----:R-:W-:-:S05]  /*e780*/  IMAD.WIDE.U32 R6, R9, 0x8, R6 ;  /* 0x0000000809067825 */ /* 0x001fca00078e0006 */
[----:B------:R-:W2:Y:S02]  /*e790*/  LDG.E.64 R8, desc[UR12][R6.64] ;  /* 0x0000000c06087981 */ /* 0x000ea4000c1e1b00 */
[----:B--2---:R-:W-:-:S07]  /*e7a0*/  DADD R8, R8, R206 ;  /* 0x0000000008087229 */ /* 0x004fce00000000ce */
[----:B------:R1:W-:Y:S04]  /*e7b0*/  STG.E.64 desc[UR12][R6.64], R8 ;  /* 0x0000000806007986 */ /* 0x0003e8000c101b0c */
.L_x_286:
[----:B------:R-:W-:Y:S05]  /*e7c0*/  BSYNC.RECONVERGENT B1 ;  /* 0x0000000000017941 */ /* 0x000fea0003800200 */
.L_x_285:
[----:B------:R-:W2:Y:S01]  /*e7d0*/  S2UR UR5, SR_CgaCtaId ;  /* 0x00000000000579c3 */ /* 0x000ea20000008800 */
[----:B------:R-:W-:Y:S01]  /*e7e0*/  UMOV UR4, 0x400 ;  /* 0x0000040000047882 */ /* 0x000fe20000000000 */
[----:B------:R-:W-:Y:S01]  /*e7f0*/  BSSY.RECONVERGENT B1, `(.L_x_288) ;  /* 0x0000021000017945 */ /* 0x000fe20003800200 */
[----:B--2---:R-:W-:-:S09]  /*e800*/  ULEA UR4, UR5, UR4, 0x18 ;  /* 0x0000000405047291 */ /* 0x004fd2000f8ec0ff */
[----:B------:R-:W2:Y:S02]  /*e810*/  LDS.64 R196, [UR4+0x18] ;  /* 0x00001804ffc47984 */ /* 0x000ea40008000a00 */
[----:B--2---:R-:W-:-:S14]  /*e820*/  DSETP.GT.AND P0, PT, |R196|, R2, PT ;  /* 0x00000002c400722a */ /* 0x004fdc0003f04200 */
[----:B------:R-:W-:Y:S05]  /*e830*/  @!P0 BRA `(.L_x_289) ;  /* 0x0000000000708947 */ /* 0x000fea0003800000 */
[----:B------:R-:W2:Y:S01]  /*e840*/  LDCU UR4, c[0x0][0x3ac] ;  /* 0x00007580ff0477ac */ /* 0x000ea20008000800 */
[----:B01----:R-:W0:Y:S01]  /*e850*/  LDC.64 R8, c[0x0][0x3a8] ;  /* 0x0000ea00ff087b82 */ /* 0x003e220000000a00 */
[----:B------:R-:W-:Y:S01]  /*e860*/  IMAD.MOV.U32 R6, RZ, RZ, 0x1 ;  /* 0x00000001ff067424 */ /* 0x000fe200078e00ff */
[----:B------:R-:W-:Y:S01]  /*e870*/  FSETP.GEU.AND P1, PT, |R197|, 6.5827683646048100446e-37, PT ;  /* 0x03600000c500780b */ /* 0x000fe20003f2e200 */
[----:B--2---:R-:W0:Y:S04]  /*e880*/  MUFU.RCP64H R7, UR4 ;  /* 0x0000000400077d08 */ /* 0x004e280008001800 */
[----:B0-----:R-:W-:-:S08]  /*e890*/  DFMA R10, R6, -R8, 1 ;  /* 0x3ff00000060a742b */ /* 0x001fd00000000808 */
[----:B------:R-:W-:-:S08]  /*e8a0*/  DFMA R10, R10, R10, R10 ;  /* 0x0000000a0a0a722b */ /* 0x000fd0000000000a */
[----:B------:R-:W-:-:S08]  /*e8b0*/  DFMA R10, R6, R10, R6 ;  /* 0x0000000a060a722b */ /* 0x000fd00000000006 */
[----:B------:R-:W-:-:S08]  /*e8c0*/  DFMA R6, R10, -R8, 1 ;  /* 0x3ff000000a06742b */ /* 0x000fd00000000808 */
[----:B------:R-:W-:-:S08]  /*e8d0*/  DFMA R10, R10, R6, R10 ;  /* 0x000000060a0a722b */ /* 0x000fd0000000000a */
[----:B------:R-:W-:-:S08]  /*e8e0*/  DMUL R206, R10, R196 ;  /* 0x000000c40ace7228 */ /* 0x000fd00000000000 */
[----:B------:R-:W-:Y:S01]  /*e8f0*/  DFMA R6, R206, -R8, R196 ;  /* 0x80000008ce06722b */ /* 0x000fe200000000c4 */
[----:B------:R-:W-:-:S04]  /*e900*/  IMAD.MOV.U32 R9, RZ, RZ, 0x1 ;  /* 0x00000001ff097424 */ /* 0x000fc800078e00ff */
[----:B------:R-:W-:-:S03]  /*e910*/  IMAD R9, R0, 0x3, R9 ;  /* 0x0000000300097824 */ /* 0x000fc600078e0209 */
[----:B------:R-:W-:-:S10]  /*e920*/  DFMA R206, R10, R6, R206 ;  /* 0x000000060ace722b */ /* 0x000fd400000000ce */
        /* <DEDUP_REMOVED lines=8> */
.L_x_290:
[----:B------:R-:W0:Y:S02]  /*e9b0*/  LDC.64 R6, c[0x0][0x380] ;  /* 0x0000e000ff067b82 */ /* 0x000e240000000a00 */
[----:B0-----:R-:W-:-:S05]  /*e9c0*/  IMAD.WIDE.U32 R6, R9, 0x8, R6 ;  /* 0x0000000809067825 */ /* 0x001fca00078e0006 */
[----:B------:R-:W2:Y:S02]  /*e9d0*/  LDG.E.64 R8, desc[UR12][R6.64] ;  /* 0x0000000c06087981 */ /* 0x000ea4000c1e1b00 */
[----:B--2---:R-:W-:-:S07]  /*e9e0*/  DADD R8, R8, R206 ;  /* 0x0000000008087229 */ /* 0x004fce00000000ce */
[----:B------:R2:W-:Y:S04]  /*e9f0*/  STG.E.64 desc[UR12][R6.64], R8 ;  /* 0x0000000806007986 */ /* 0x0005e8000c101b0c */
.L_x_289:
[----:B------:R-:W-:Y:S05]  /*ea00*/  BSYNC.RECONVERGENT B1 ;  /* 0x0000000000017941 */ /* 0x000fea0003800200 */
.L_x_288:
[----:B------:R-:W3:Y:S01]  /*ea10*/  S2UR UR5, SR_CgaCtaId ;  /* 0x00000000000579c3 */ /* 0x000ee20000008800 */
[----:B------:R-:W-:Y:S01]  /*ea20*/  UMOV UR4, 0x400 ;  /* 0x0000040000047882 */ /* 0x000fe20000000000 */
[----:B------:R-:W-:Y:S01]  /*ea30*/  BSSY.RECONVERGENT B1, `(.L_x_291) ;  /* 0x0000021000017945 */ /* 0x000fe20003800200 */
[----:B---3--:R-:W-:-:S09]  /*ea40*/  ULEA UR4, UR5, UR4, 0x18 ;  /* 0x0000000405047291 */ /* 0x008fd2000f8ec0ff */
[----:B------:R-:W3:Y:S02]  /*ea50*/  LDS.64 R196, [UR4+0x20] ;  /* 0x00002004ffc47984 */ /* 0x000ee40008000a00 */
[----:B---3--:R-:W-:-:S14]  /*ea60*/  DSETP.GT.AND P0, PT, |R196|, R2, PT ;  /* 0x00000002c400722a */ /* 0x008fdc0003f04200 */
[----:B------:R-:W-:Y:S05]  /*ea70*/  @!P0 BRA `(.L_x_292) ;  /* 0x0000000000708947 */ /* 0x000fea0003800000 */
[----:B------:R-:W3:Y:S01]  /*ea80*/  LDCU UR4, c[0x0][0x3ac] ;  /* 0x00007580ff0477ac */ /* 0x000ee20008000800 */
[----:B012---:R-:W0:Y:S01]  /*ea90*/  LDC.64 R8, c[0x0][0x3a8] ;  /* 0x0000ea00ff087b82 */ /* 0x007e220000000a00 */
[----:B------:R-:W-:Y:S02]  /*eaa0*/  MOV R6, 0x1 ;  /* 0x0000000100067802 */ /* 0x000fe40000000f00 */
[----:B------:R-:W-:Y:S01]  /*eab0*/  FSETP.GEU.AND P1, PT, |R197|, 6.5827683646048100446e-37, PT ;  /* 0x03600000c500780b */ /* 0x000fe20003f2e200 */
[----:B---3--:R-:W0:Y:S03]  /*eac0*/  MUFU.RCP64H R7, UR4 ;  /* 0x0000000400077d08 */ /* 0x008e260008001800 */
        /* <DEDUP_REMOVED lines=18> */
.L_x_293:
[----:B------:R-:W0:Y:S02]  /*ebf0*/  LDC.64 R6, c[0x0][0x380] ;  /* 0x0000e000ff067b82 */ /* 0x000e240000000a00 */
[----:B0-----:R-:W-:-:S05]  /*ec00*/  IMAD.WIDE.U32 R6, R9, 0x8, R6 ;  /* 0x0000000809067825 */ /* 0x001fca00078e0006 */
[----:B------:R-:W2:Y:S02]  /*ec10*/  LDG.E.64 R8, desc[UR12][R6.64] ;  /* 0x0000000c06087981 */ /* 0x000ea4000c1e1b00 */
[----:B--2---:R-:W-:-:S07]  /*ec20*/  DADD R8, R8, R206 ;  /* 0x0000000008087229 */ /* 0x004fce00000000ce */
[----:B------:R3:W-:Y:S04]  /*ec30*/  STG.E.64 desc[UR12][R6.64], R8 ;  /* 0x0000000806007986 */ /* 0x0007e8000c101b0c */
.L_x_292:
[----:B------:R-:W-:Y:S05]  /*ec40*/  BSYNC.RECONVERGENT B1 ;  /* 0x0000000000017941 */ /* 0x000fea0003800200 */
.L_x_291:
[----:B------:R-:W4:Y:S01]  /*ec50*/  S2UR UR5, SR_CgaCtaId ;  /* 0x00000000000579c3 */ /* 0x000f220000008800 */
[----:B------:R-:W-:Y:S01]  /*ec60*/  UMOV UR4, 0x400 ;  /* 0x0000040000047882 */ /* 0x000fe20000000000 */
[----:B------:R-:W-:Y:S01]  /*ec70*/  BSSY.RECONVERGENT B1, `(.L_x_294) ;  /* 0x0000021000017945 */ /* 0x000fe20003800200 */
[----:B----4-:R-:W-:-:S09]  /*ec80*/  ULEA UR4, UR5, UR4, 0x18 ;  /* 0x0000000405047291 */ /* 0x010fd2000f8ec0ff */
[----:B------:R-:W4:Y:S02]  /*ec90*/  LDS.64 R196, [UR4+0x28] ;  /* 0x00002804ffc47984 */ /* 0x000f240008000a00 */
[----:B----4-:R-:W-:-:S14]  /*eca0*/  DSETP.GT.AND P0, PT, |R196|, R2, PT ;  /* 0x00000002c400722a */ /* 0x010fdc0003f04200 */
[----:B------:R-:W-:Y:S05]  /*ecb0*/  @!P0 BRA `(.L_x_295) ;  /* 0x0000000000708947 */ /* 0x000fea0003800000 */
[----:B------:R-:W4:Y:S01]  /*ecc0*/  LDCU UR4, c[0x0][0x3ac] ;  /* 0x00007580ff0477ac */ /* 0x000f220008000800 */
[----:B0123--:R-:W0:Y:S01]  /*ecd0*/  LDC.64 R8, c[0x0][0x3a8] ;  /* 0x0000ea00ff087b82 */ /* 0x00fe220000000a00 */
[----:B------:R-:W-:Y:S01]  /*ece0*/  IMAD.MOV.U32 R6, RZ, RZ, 0x1 ;  /* 0x00000001ff067424 */ /* 0x000fe200078e00ff */
[----:B------:R-:W-:Y:S01]  /*ecf0*/  FSETP.GEU.AND P1, PT, |R197|, 6.5827683646048100446e-37, PT ;  /* 0x03600000c500780b */ /* 0x000fe20003f2e200 */
[----:B----4-:R-:W0:Y:S04]  /*ed00*/  MUFU.RCP64H R7, UR4 ;  /* 0x0000000400077d08 */ /* 0x010e280008001800 */
        /* <DEDUP_REMOVED lines=9> */
[----:B------:R-:W-:Y:S02]  /*eda0*/  FSETP.GT.AND P0, PT, |R6|, 1.469367938527859385e-39, PT ;  /* 0x001000000600780b */ /* 0x000fe40003f04200 */
[----:B------:R-:W-:-:S05]  /*edb0*/  MOV R6, 0x1 ;  /* 0x0000000100067802 */ /* 0x000fca0000000f00 */
[----:B------:R-:W-:-:S06]  /*edc0*/  IMAD R9, R5, 0x3, R6 ;  /* 0x0000000305097824 */ /* 0x000fcc00078e0206 */
[----:B------:R-:W-:Y:S05]  /*edd0*/  @P0 BRA P1, `(.L_x_296) ;  /* 0x0000000000140947 */ /* 0x000fea0000800000 */
[----:B------:R-:W0:Y:S01]  /*ede0*/  LDCU.64 UR4, c[0x0][0x3a8] ;  /* 0x00007500ff0477ac */ /* 0x000e220008000a00 */
[----:B------:R-:W-:Y:S01]  /*edf0*/  MOV R20, 0xee30 ;  /* 0x0000ee3000147802 */ /* 0x000fe20000000f00 */
[----:B0-----:R-:W-:Y:S02]  /*ee00*/  IMAD.U32 R26, RZ, RZ, UR4 ;  /* 0x00000004ff1a7e24 */ /* 0x001fe4000f8e00ff */
[----:B------:R-:W-:-:S07]  /*ee10*/  IMAD.U32 R25, RZ, RZ, UR5 ;  /* 0x00000005ff197e24 */ /* 0x000fce000f8e00ff */
[----:B------:R-:W-:Y:S05]  /*ee20*/  CALL.REL.NOINC `($__internal_1_$__cuda_sm20_div_rn_f64_full) ;  /* 0x0000000800707944 */ /* 0x000fea0003c00000 */
.L_x_296:
[----:B------:R-:W0:Y:S02]  /*ee30*/  LDC.64 R6, c[0x0][0x380] ;  /* 0x0000e000ff067b82 */ /* 0x000e240000000a00 */
[----:B0-----:R-:W-:-:S05]  /*ee40*/  IMAD.WIDE.U32 R6, R9, 0x8, R6 ;  /* 0x0000000809067825 */ /* 0x001fca00078e0006 */
[----:B------:R-:W2:Y:S02]  /*ee50*/  LDG.E.64 R8, desc[UR12][R6.64] ;  /* 0x0000000c06087981 */ /* 0x000ea4000c1e1b00 */
[----:B--2---:R-:W-:-:S07]  /*ee60*/  DADD R8, R8, R206 ;  /* 0x0000000008087229 */ /* 0x004fce00000000ce */
[----:B------:R4:W-:Y:S04]  /*ee70*/  STG.E.64 desc[UR12][R6.64], R8 ;  /* 0x0000000806007986 */ /* 0x0009e8000c101b0c */
.L_x_295:
[----:B------:R-:W-:Y:S05]  /*ee80*/  BSYNC.RECONVERGENT B1 ;  /* 0x0000000000017941 */ /* 0x000fea0003800200 */
.L_x_294:
[----:B------:R-:W5:Y:S01]  /*ee90*/  S2UR UR5, SR_CgaCtaId ;  /* 0x00000000000579c3 */ /* 0x000f620000008800 */
[----:B------:R-:W-:Y:S01]  /*eea0*/  UMOV UR4, 0x400 ;  /* 0x0000040000047882 */ /* 0x000fe20000000000 */
[----:B------:R-:W-:Y:S01]  /*eeb0*/  BSSY.RECONVERGENT B1, `(.L_x_297) ;  /* 0x0000021000017945 */ /* 0x000fe20003800200 */
[----:B-----5:R-:W-:-:S09]  /*eec0*/  ULEA UR4, UR5, UR4, 0x18 ;  /* 0x0000000405047291 */ /* 0x020fd2000f8ec0ff */
[----:B------:R-:W5:Y:S02]  /*eed0*/  LDS.64 R196, [UR4+0x30] ;  /* 0x00003004ffc47984 */ /* 0x000f640008000a00 */
[----:B-----5:R-:W-:-:S14]  /*eee0*/  DSETP.GT.AND P0, PT, |R196|, R2, PT ;  /* 0x00000002c400722a */ /* 0x020fdc0003f04200 */
[----:B------:R-:W-:Y:S05]  /*eef0*/  @!P0 BRA `(.L_x_298) ;  /* 0x0000000000708947 */ /* 0x000fea0003800000 */
[----:B------:R-:W5:Y:S01]  /*ef00*/  LDCU UR4, c[0x0][0x3ac] ;  /* 0x00007580ff0477ac */ /* 0x000f620008000800 */
[----:B01234-:R-:W0:Y:S01]  /*ef10*/  LDC.64 R8, c[0x0][0x3a8] ;  /* 0x0000ea00ff087b82 */ /* 0x01fe220000000a00 */
[----:B------:R-:W-:Y:S01]  /*ef20*/  IMAD.MOV.U32 R6, RZ, RZ, 0x1 ;  /* 0x00000001ff067424 */ /* 0x000fe200078e00ff */
[----:B------:R-:W-:Y:S01]  /*ef30*/  FSETP.GEU.AND P1, PT, |R197|, 6.5827683646048100446e-37, PT ;  /* 0x03600000c500780b */ /* 0x000fe20003f2e200 */
[----:B-----5:R-:W0:Y:S04]  /*ef40*/  MUFU.RCP64H R7, UR4 ;  /* 0x0000000400077d08 */ /* 0x020e280008001800 */
        /* <DEDUP_REMOVED lines=8> */
[----:B------:R-:W-:-:S03]  /*efd0*/  IMAD R9, R0, R9, 0x2 ;  /* 0x0000000200097424 */ /* 0x000fc600078e0209 */
[----:B------:R-:W-:-:S10]  /*efe0*/  DFMA R206, R10, R6, R206 ;  /* 0x000000060ace722b */ /* 0x000fd400000000ce */
[----:B------:R-:W-:-:S05]  /*eff0*/  FFMA R6, RZ, UR4, R207 ;  /* 0x00000004ff067c23 */ /* 0x000fca00080000cf */
[----:B------:R-:W-:-:S13]  /*f000*/  FSETP.GT.AND P0, PT, |R6|, 1.469367938527859385e-39, PT ;  /* 0x001000000600780b */ /* 0x000fda0003f04200 */
[----:B------:R-:W-:Y:S05]  /*f010*/  @P0 BRA P1, `(.L_x_299) ;  /* 0x0000000000140947 */ /* 0x000fea0000800000 */
[----:B------:R-:W0:Y:S01]  /*f020*/  LDCU.64 UR4, c[0x0][0x3a8] ;  /* 0x00007500ff0477ac */ /* 0x000e220008000a00 */
[----:B------:R-:W-:Y:S02]  /*f030*/  MOV R20, 0xf070 ;  /* 0x0000f07000147802 */ /* 0x000fe40000000f00 */
[----:B0-----:R-:W-:Y:S01]  /*f040*/  MOV R26, UR4 ;  /* 0x00000004001a7c02 */ /* 0x001fe20008000f00 */
[----:B------:R-:W-:-:S07]  /*f050*/  IMAD.U32 R25, RZ, RZ, UR5 ;  /* 0x00000005ff197e24 */ /* 0x000fce000f8e00ff */
[----:B------:R-:W-:Y:S05]  /*f060*/  CALL.REL.NOINC `($__internal_1_$__cuda_sm20_div_rn_f64_full) ;  /* 0x0000000400e07944 */ /* 0x000fea0003c00000 */
.L_x_299:
[----:B------:R-:W0:Y:S02]  /*f070*/  LDC.64 R6, c[0x0][0x380] ;  /* 0x0000e000ff067b82 */ /* 0x000e240000000a00 */
[----:B0-----:R-:W-:-:S05]  /*f080*/  IMAD.WIDE.U32 R6, R9, 0x8, R6 ;  /* 0x0000000809067825 */ /* 0x001fca00078e0006 */
[----:B------:R-:W2:Y:S02]  /*f090*/  LDG.E.64 R8, desc[UR12][R6.64] ;  /* 0x0000000c06087981 */ /* 0x000ea4000c1e1b00 */
[----:B--2---:R-:W-:-:S07]  /*f0a0*/  DADD R8, R8, R206 ;  /* 0x0000000008087229 */ /* 0x004fce00000000ce */
[----:B------:R0:W-:Y:S04]  /*f0b0*/  STG.E.64 desc[UR12][R6.64], R8 ;  /* 0x0000000806007986 */ /* 0x0001e8000c101b0c */
.L_x_298:
[----:B------:R-:W-:Y:S05]  /*f0c0*/  BSYNC.RECONVERGENT B1 ;  /* 0x0000000000017941 */ /* 0x000fea0003800200 */
.L_x_297:
        /* <DEDUP_REMOVED lines=30> */
.L_x_302:
[----:B------:R-:W0:Y:S02]  /*f2b0*/  LDC.64 R6, c[0x0][0x380] ;  /* 0x0000e000ff067b82 */ /* 0x000e240000000a00 */
[----:B0-----:R-:W-:-:S05]  /*f2c0*/  IMAD.WIDE.U32 R6, R9, 0x8, R6 ;  /* 0x0000000809067825 */ /* 0x001fca00078e0006 */
[----:B------:R-:W2:Y:S02]  /*f2d0*/  LDG.E.64 R8, desc[UR12][R6.64] ;  /* 0x0000000c06087981 */ /* 0x000ea4000c1e1b00 */
[----:B--2---:R-:W-:-:S07]  /*f2e0*/  DADD R8, R8, R206 ;  /* 0x0000000008087229 */ /* 0x004fce00000000ce */
[----:B------:R0:W-:Y:S04]  /*f2f0*/  STG.E.64 desc[UR12][R6.64], R8 ;  /* 0x0000000806007986 */ /* 0x0001e8000c101b0c */
.L_x_301:
[----:B------:R-:W-:Y:S05]  /*f300*/  BSYNC.RECONVERGENT B1 ;  /* 0x0000000000017941 */ /* 0x000fea0003800200 */
.L_x_300:
[----:B------:R-:W5:Y:S01]  /*f310*/  S2UR UR5, SR_CgaCtaId ;  /* 0x00000000000579c3 */ /* 0x000f620000008800 */
[----:B------:R-:W-:Y:S02]  /*f320*/  UMOV UR4, 0x400 ;  /* 0x0000040000047882 */ /* 0x000fe40000000000 */
[----:B-----5:R-:W-:-:S09]  /*f330*/  ULEA UR4, UR5, UR4, 0x18 ;  /* 0x0000000405047291 */ /* 0x020fd2000f8ec0ff */
[----:B------:R-:W5:Y:S02]  /*f340*/  LDS.64 R196, [UR4+0x40] ;  /* 0x00004004ffc47984 */ /* 0x000f640008000a00 */
[----:B-----5:R-:W-:-:S14]  /*f350*/  DSETP.GT.AND P0, PT, |R196|, R2, PT ;  /* 0x00000002c400722a */ /* 0x020fdc0003f04200 */
[----:B------:R-:W-:Y:S05]  /*f360*/  @!P0 EXIT ;  /* 0x000000000000894d */ /* 0x000fea0003800000 */
        /* <DEDUP_REMOVED lines=15> */
[----:B------:R-:W-:-:S04]  /*f460*/  IMAD.MOV.U32 R0, RZ, RZ, 0x3 ;  /* 0x00000003ff007424 */ /* 0x000fc800078e00ff */
[----:B------:R-:W-:-:S08]  /*f470*/  IMAD R5, R5, R0, 0x2 ;  /* 0x0000000205057424 */ /* 0x000fd000078e0200 */
[----:B------:R-:W-:Y:S05]  /*f480*/  @P0 BRA P1, `(.L_x_303) ;  /* 0x0000000000140947 */ /* 0x000fea0000800000 */
[----:B------:R-:W0:Y:S01]  /*f490*/  LDCU.64 UR4, c[0x0][0x3a8] ;  /* 0x00007500ff0477ac */ /* 0x000e220008000a00 */
[----:B------:R-:W-:Y:S01]  /*f4a0*/  MOV R20, 0xf4e0 ;  /* 0x0000f4e000147802 */ /* 0x000fe20000000f00 */
[----:B0-----:R-:W-:Y:S01]  /*f4b0*/  IMAD.U32 R26, RZ, RZ, UR4 ;  /* 0x00000004ff1a7e24 */ /* 0x001fe2000f8e00ff */
[----:B------:R-:W-:-:S07]  /*f4c0*/  MOV R25, UR5 ;  /* 0x0000000500197c02 */ /* 0x000fce0008000f00 */
[----:B------:R-:W-:Y:S05]  /*f4d0*/  CALL.REL.NOINC `($__internal_1_$__cuda_sm20_div_rn_f64_full) ;  /* 0x0000000000c47944 */ /* 0x000fea0003c00000 */
.L_x_303:
[----:B------:R-:W0:Y:S02]  /*f4e0*/  LDC.64 R2, c[0x0][0x380] ;  /* 0x0000e000ff027b82 */ /* 0x000e240000000a00 */
[----:B0-----:R-:W-:-:S05]  /*f4f0*/  IMAD.WIDE.U32 R2, R5, 0x8, R2 ;  /* 0x0000000805027825 */ /* 0x001fca00078e0002 */
[----:B------:R-:W2:Y:S02]  /*f500*/  LDG.E.64 R4, desc[UR12][R2.64] ;  /* 0x0000000c02047981 */ /* 0x000ea4000c1e1b00 */
[----:B--2---:R-:W-:-:S07]  /*f510*/  DADD R4, R4, R206 ;  /* 0x0000000004047229 */ /* 0x004fce00000000ce */
[----:B------:R-:W-:Y:S01]  /*f520*/  STG.E.64 desc[UR12][R2.64], R4 ;  /* 0x0000000402007986 */ /* 0x000fe2000c101b0c */
[----:B------:R-:W-:Y:S05]  /*f530*/  EXIT ;  /* 0x000000000000794d */ /* 0x000fea0003800000 */
        .weak           $__internal_0_$__cuda_sm20_dblrcp_rn_slowpath_v3
        .type           $__internal_0_$__cuda_sm20_dblrcp_rn_slowpath_v3,@function
        .size           $__internal_0_$__cuda_sm20_dblrcp_rn_slowpath_v3,($__internal_1_$__cuda_sm20_div_rn_f64_full - $__internal_0_$__cuda_sm20_dblrcp_rn_slowpath_v3)
$__internal_0_$__cuda_sm20_dblrcp_rn_slowpath_v3:
[----:B------:R-:W-:Y:S01]  /*f540*/  DSETP.GTU.AND P2, PT, |R50|, +INF , PT ;  /* 0x7ff000003200742a */ /* 0x000fe20003f4c200 */
[----:B------:R-:W-:-:S13]  /*f550*/  BSSY.RECONVERGENT B1, `(.L_x_304) ;  /* 0x0000024000017945 */ /* 0x000fda0003800200 */
[----:B------:R-:W-:Y:S05]  /*f560*/  @P2 BRA `(.L_x_305) ;  /* 0x0000000000802947 */ /* 0x000fea0003800000 */
[----:B------:R-:W-:-:S05]  /*f570*/  LOP3.LUT R26, R51, 0x7fffffff, RZ, 0xc0, !PT ;  /* 0x7fffffff331a7812 */ /* 0x000fca00078ec0ff */
[----:B------:R-:W-:-:S05]  /*f580*/  VIADD R22, R26, 0xffffffff ;  /* 0xffffffff1a167836 */ /* 0x000fca0000000000 */
[----:B------:R-:W-:-:S13]  /*f590*/  ISETP.GE.U32.AND P2, PT, R22, 0x7fefffff, PT ;  /* 0x7fefffff1600780c */ /* 0x000fda0003f46070 */
[----:B------:R-:W-:Y:S01]  /*f5a0*/  @P2 LOP3.LUT R23, R51, 0x7ff00000, RZ, 0x3c, !PT ;  /* 0x7ff0000033172812 */ /* 0x000fe200078e3cff */
[----:B------:R-:W-:Y:S01]  /*f5b0*/  @P2 IMAD.MOV.U32 R22, RZ, RZ, RZ ;  /* 0x000000ffff162224 */ /* 0x000fe200078e00ff */
[----:B------:R-:W-:Y:S06]  /*f5c0*/  @P2 BRA `(.L_x_306) ;  /* 0x0000000000702947 */ /* 0x000fec0003800000 */
[----:B------:R-:W-:-:S13]  /*f5d0*/  ISETP.GE.U32.AND P2, PT, R26, 0x1000001, PT ;  /* 0x010000011a00780c */ /* 0x000fda0003f46070 */
[----:B------:R-:W-:Y:S05]  /*f5e0*/  @!P2 BRA `(.L_x_307) ;  /* 0x000000000038a947 */ /* 0x000fea0003800000 */
[----:B------:R-:W-:Y:S01]  /*f5f0*/  VIADD R23, R51, 0xc0200000 ;  /* 0xc020000033177836 */ /* 0x000fe20000000000 */
[----:B------:R-:W-:Y:S01]  /*f600*/  MOV R22, R50 ;  /* 0x0000003200167202 */ /* 0x000fe20000000f00 */
[----:B------:R-:W-:Y:S02]  /*f610*/  IMAD.MOV.U32 R26, RZ, RZ, R29 ;  /* 0x000000ffff1a7224 */ /* 0x000fe400078e001d */
[----:B------:R-:W0:Y:S04]  /*f620*/  MUFU.RCP64H R27, R23 ;  /* 0x00000017001b7308 */ /* 0x000e280000001800 */
[----:B0-----:R-:W-:-:S08]  /*f630*/  DFMA R28, -R22, R26, 1 ;  /* 0x3ff00000161c742b */ /* 0x001fd0000000011a */
[----:B------:R-:W-:-:S08]  /*f640*/  DFMA R28, R28, R28, R28 ;  /* 0x0000001c1c1c722b */ /* 0x000fd0000000001c */
[----:B------:R-:W-:-:S08]  /*f650*/  DFMA R28, R26, R28, R26 ;  /* 0x0000001c1a1c722b */ /* 0x000fd0000000001a */
[----:B------:R-:W-:-:S08]  /*f660*/  DFMA R26, -R22, R28, 1 ;  /* 0x3ff00000161a742b */ /* 0x000fd0000000011c */
[----:B------:R-:W-:-:S08]  /*f670*/  DFMA R26, R28, R26, R28 ;  /* 0x0000001a1c1a722b */ /* 0x000fd0000000001c */
[----:B------:R-:W-:-:S08]  /*f680*/  DMUL R26, R26, 2.2250738585072013831e-308 ;  /* 0x001000001a1a7828 */ /* 0x000fd00000000000 */
[----:B------:R-:W-:-:S08]  /*f690*/  DFMA R28, -R50, R26, 1 ;  /* 0x3ff00000321c742b */ /* 0x000fd0000000011a */
[----:B------:R-:W-:-:S08]  /*f6a0*/  DFMA R28, R28, R28, R28 ;  /* 0x0000001c1c1c722b */ /* 0x000fd0000000001c */
[----:B------:R-:W-:Y:S01]  /*f6b0*/  DFMA R22, R26, R28, R26 ;  /* 0x0000001c1a16722b */ /* 0x000fe2000000001a */
[----:B------:R-:W-:Y:S10]  /*f6c0*/  BRA `(.L_x_306) ;  /* 0x0000000000307947 */ /* 0x000ff40003800000 */
.L_x_307:
[----:B------:R-:W-:Y:S01]  /*f6d0*/  DMUL R26, R50, 8.11296384146066816958e+31 ;  /* 0x46900000321a7828 */ /* 0x000fe20000000000 */
[----:B------:R-:W-:-:S05]  /*f6e0*/  IMAD.MOV.U32 R22, RZ, RZ, R29 ;  /* 0x000000ffff167224 */ /* 0x000fca00078e001d */
[----:B------:R-:W0:Y:S02]  /*f6f0*/  MUFU.RCP64H R23, R27 ;  /* 0x0000001b00177308 */ /* 0x000e240000001800 */
[----:B0-----:R-:W-:-:S08]  /*f700*/  DFMA R28, -R26, R22, 1 ;  /* 0x3ff000001a1c742b */ /* 0x001fd00000000116 */
[----:B------:R-:W-:-:S08]  /*f710*/  DFMA R28, R28, R28, R28 ;  /* 0x0000001c1c1c722b */ /* 0x000fd0000000001c */
[----:B------:R-:W-:-:S08]  /*f720*/  DFMA R28, R22, R28, R22 ;  /* 0x0000001c161c722b */ /* 0x000fd00000000016 */
[----:B------:R-:W-:-:S08]  /*f730*/  DFMA R22, -R26, R28, 1 ;  /* 0x3ff000001a16742b */ /* 0x000fd0000000011c */
[----:B------:R-:W-:-:S08]  /*f740*/  DFMA R22, R28, R22, R28 ;  /* 0x000000161c16722b */ /* 0x000fd0000000001c */
[----:B------:R-:W-:Y:S01]  /*f750*/  DMUL R22, R22, 8.11296384146066816958e+31 ;  /* 0x4690000016167828 */ /* 0x000fe20000000000 */
[----:B------:R-:W-:Y:S10]  /*f760*/  BRA `(.L_x_306) ;  /* 0x0000000000087947 */ /* 0x000ff40003800000 */
.L_x_305:
[----:B------:R-:W-:Y:S01]  /*f770*/  LOP3.LUT R23, R51, 0x80000, RZ, 0xfc, !PT ;  /* 0x0008000033177812 */ /* 0x000fe200078efcff */
[----:B------:R-:W-:-:S07]  /*f780*/  IMAD.MOV.U32 R22, RZ, RZ, R50 ;  /* 0x000000ffff167224 */ /* 0x000fce00078e0032 */
.L_x_306:
[----:B------:R-:W-:Y:S05]  /*f790*/  BSYNC.RECONVERGENT B1 ;  /* 0x0000000000017941 */ /* 0x000fea0003800200 */
.L_x_304:
[----:B------:R-:W-:Y:S01]  /*f7a0*/  MOV R68, R22 ;  /* 0x0000001600447202 */ /* 0x000fe20000000f00 */
[----:B------:R-:W-:Y:S02]  /*f7b0*/  IMAD.MOV.U32 R69, RZ, RZ, R23 ;  /* 0x000000ffff457224 */ /* 0x000fe400078e0017 */
[----:B------:R-:W-:Y:S02]  /*f7c0*/  IMAD.MOV.U32 R22, RZ, RZ, R20 ;  /* 0x000000ffff167224 */ /* 0x000fe400078e0014 */
[----:B------:R-:W-:-:S04]  /*f7d0*/  IMAD.MOV.U32 R23, RZ, RZ, 0x0 ;  /* 0x00000000ff177424 */ /* 0x000fc800078e00ff */
[----:B------:R-:W-:Y:S05]  /*f7e0*/  RET.REL.NODEC R22 `(_Z12kernelPPNEWPPdddddddPKdS1_S1_S1_S1_S1_iS1_S1_S1_PKiS1_S1_) ;  /* 0xffffff0816047950 */ /* 0x000fea0003c3ffff */
        .weak           $__internal_1_$__cuda_sm20_div_rn_f64_full
        .type           $__internal_1_$__cuda_sm20_div_rn_f64_full,@function
        .size           $__internal_1_$__cuda_sm20_div_rn_f64_full,($__internal_2_$__cuda_sm20_dsqrt_rn_f64_mediumpath_v1 - $__internal_1_$__cuda_sm20_div_rn_f64_full)
$__internal_1_$__cuda_sm20_div_rn_f64_full:
[----:B------:R-:W-:Y:S01]  /*f7f0*/  HFMA2 R23, -RZ, RZ, 0.0045166015625, 0 ;  /* 0x1ca00000ff177431 */ /* 0x000fe200000001ff */
[----:B------:R-:W-:Y:S01]  /*f800*/  LOP3.LUT R27, R25, 0x7ff00000, RZ, 0xc0, !PT ;  /* 0x7ff00000191b7812 */ /* 0x000fe200078ec0ff */
[----:B------:R-:W-:Y:S01]  /*f810*/  IMAD.MOV.U32 R185, RZ, RZ, R25 ;  /* 0x000000ffffb97224 */ /* 0x000fe200078e0019 */
[----:B------:R-:W-:Y:S01]  /*f820*/  LOP3.LUT R22, R197, 0x7ff00000, RZ, 0xc0, !PT ;  /* 0x7ff00000c5167812 */ /* 0x000fe200078ec0ff */
[--C-:B------:R-:W-:Y:S01]  /*f830*/  IMAD.MOV.U32 R184, RZ, RZ, R26.reuse ;  /* 0x000000ffffb87224 */ /* 0x100fe200078e001a */
[----:B------:R-:W-:Y:S01]  /*f840*/  BSSY.RECONVERGENT B0, `(.L_x_308) ;  /* 0x0000054000007945 */ /* 0x000fe20003800200 */
[----:B------:R-:W-:Y:S01]  /*f850*/  IMAD.MOV.U32 R192, RZ, RZ, R26 ;  /* 0x000000ffffc07224 */ /* 0x000fe200078e001a */
[----:B------:R-:W-:Y:S01]  /*f860*/  ISETP.GE.U32.AND P2, PT, R22, R27, PT ;  /* 0x0000001b1600720c */ /* 0x000fe20003f46070 */
[----:B------:R-:W-:-:S03]  /*f870*/  IMAD.MOV.U32 R206, RZ, RZ, 0x1 ;  /* 0x00000001ffce7424 */ /* 0x000fc600078e00ff */
[----:B------:R-:W-:Y:S02]  /*f880*/  SEL R24, R23, 0x63400000, !P2 ;  /* 0x6340000017187807 */ /* 0x000fe40005000000 */
[----:B------:R-:W-:-:S13]  /*f890*/  FSETP.GEU.AND P2, PT, |R197|, 1.469367938527859385e-39, PT ;  /* 0x00100000c500780b */ /* 0x000fda0003f4e200 */
[----:B------:R-:W-:-:S04]  /*f8a0*/  @!P2 LOP3.LUT R29, R185, 0x7ff00000, RZ, 0xc0, !PT ;  /* 0x7ff00000b91da812 */ /* 0x000fc800078ec0ff */
[----:B------:R-:W-:Y:S02]  /*f8b0*/  @!P2 ISETP.GE.U32.AND P3, PT, R22, R29, PT ;  /* 0x0000001d1600a20c */ /* 0x000fe40003f66070 */
[----:B------:R-:W-:Y:S02]  /*f8c0*/  LOP3.LUT R29, R25, 0x800fffff, RZ, 0xc0, !PT ;  /* 0x800fffff191d7812 */ /* 0x000fe400078ec0ff */
[----:B------:R-:W-:Y:S02]  /*f8d0*/  @!P2 SEL R28, R23, 0x63400000, !P3 ;  /* 0x63400000171ca807 */ /* 0x000fe40005800000 */
[----:B------:R-:W-:Y:S02]  /*f8e0*/  FSETP.GEU.AND P3, PT, |R25|, 1.469367938527859385e-39, PT ;  /* 0x001000001900780b */ /* 0x000fe40003f6e200 */
[----:B------:R-:W-:Y:S02]  /*f8f0*/  LOP3.LUT R193, R29, 0x3ff00000, RZ, 0xfc, !PT ;  /* 0x3ff000001dc17812 */ /* 0x000fe400078efcff */
[----:B------:R-:W-:-:S02]  /*f900*/  @!P2 LOP3.LUT R28, R28, 0x80000000, R197, 0xf8, !PT ;  /* 0x800000001c1ca812 */ /* 0x000fc400078ef8c5 */
[----:B------:R-:W-:Y:S01]  /*f910*/  LOP3.LUT R29, R24, 0x800fffff, R197, 0xf8, !PT ;  /* 0x800fffff181d7812 */ /* 0x000fe200078ef8c5 */
[----:B------:R-:W-:Y:S01]  /*f920*/  @!P2 IMAD.MOV.U32 R24, RZ, RZ, RZ ;  /* 0x000000ffff18a224 */ /* 0x000fe200078e00ff */
[----:B------:R-:W-:Y:S02]  /*f930*/  @!P2 LOP3.LUT R25, R28, 0x100000, RZ, 0xfc, !PT ;  /* 0x001000001c19a812 */ /* 0x000fe400078efcff */
[----:B------:R-:W-:-:S03]  /*f940*/  MOV R28, R196 ;  /* 0x000000c4001c7202 */ /* 0x000fc60000000f00 */
[----:B------:R-:W-:-:S03]  /*f950*/  @!P3 DMUL R192, R184, 8.98846567431157953865e+307 ;  /* 0x7fe00000b8c0b828 */ /* 0x000fc60000000000 */
[----:B------:R-:W-:Y:S01]  /*f960*/  @!P2 DFMA R28, R28, 2, -R24 ;  /* 0x400000001c1ca82b */ /* 0x000fe20000000818 */
[----:B------:R-:W-:Y:S02]  /*f970*/  IMAD.MOV.U32 R24, RZ, RZ, R22 ;  /* 0x000000ffff187224 */ /* 0x000fe400078e0016 */
[----:B------:R-:W0:Y:S04]  /*f980*/  MUFU.RCP64H R207, R193 ;  /* 0x000000c100cf7308 */ /* 0x000e280000001800 */
[----:B------:R-:W-:-:S03]  /*f990*/  @!P3 LOP3.LUT R27, R193, 0x7ff00000, RZ, 0xc0, !PT ;  /* 0x7ff00000c11bb812 */ /* 0x000fc600078ec0ff */
[----:B------:R-:W-:Y:S02]  /*f9a0*/  @!P2 LOP3.LUT R24, R29, 0x7ff00000, RZ, 0xc0, !PT ;  /* 0x7ff000001d18a812 */ /* 0x000fe400078ec0ff */
[----:B------:R-:W-:Y:S02]  /*f9b0*/  VIADD R26, R27, 0xffffffff ;  /* 0xffffffff1b1a7836 */ /* 0x000fe40000000000 */
[----:B------:R-:W-:-:S04]  /*f9c0*/  IADD3 R25, PT, PT, R24, -0x1, RZ ;  /* 0xffffffff18197810 */ /* 0x000fc80007ffe0ff */
[----:B------:R-:W-:Y:S01]  /*f9d0*/  ISETP.GT.U32.AND P2, PT, R25, 0x7feffffe, PT ;  /* 0x7feffffe1900780c */ /* 0x000fe20003f44070 */
[----:B0-----:R-:W-:-:S03]  /*f9e0*/  DFMA R208, R206, -R192, 1 ;  /* 0x3ff00000ced0742b */ /* 0x001fc600000008c0 */
[----:B------:R-:W-:-:S05]  /*f9f0*/  ISETP.GT.U32.OR P2, PT, R26, 0x7feffffe, P2 ;  /* 0x7feffffe1a00780c */ /* 0x000fca0001744470 */
[----:B------:R-:W-:-:S08]  /*fa00*/  DFMA R208, R208, R208, R208 ;  /* 0x000000d0d0d0722b */ /* 0x000fd000000000d0 */
[----:B------:R-:W-:-:S08]  /*fa10*/  DFMA R208, R206, R208, R206 ;  /* 0x000000d0ced0722b */ /* 0x000fd000000000ce */
[----:B------:R-:W-:-:S08]  /*fa20*/  DFMA R206, R208, -R192, 1 ;  /* 0x3ff00000d0ce742b */ /* 0x000fd000000008c0 */
[----:B------:R-:W-:-:S08]  /*fa30*/  DFMA R206, R208, R206, R208 ;  /* 0x000000ced0ce722b */ /* 0x000fd000000000d0 */
[----:B------:R-:W-:-:S08]  /*fa40*/  DMUL R208, R206, R28 ;  /* 0x0000001cced07228 */ /* 0x000fd00000000000 */
[----:B------:R-:W-:-:S08]  /*fa50*/  DFMA R210, R208, -R192, R28 ;  /* 0x800000c0d0d2722b */ /* 0x000fd0000000001c */
[----:B------:R-:W-:Y:S01]  /*fa60*/  DFMA R210, R206, R210, R208 ;  /* 0x000000d2ced2722b */ /* 0x000fe200000000d0 */
[----:B------:R-:W-:Y:S10]  /*fa70*/  @P2 BRA `(.L_x_309) ;  /* 0x00000000006c2947 */ /* 0x000ff40003800000 */
[----:B------:R-:W-:Y:S02]  /*fa80*/  LOP3.LUT R25, R185, 0x7ff00000, RZ, 0xc0, !PT ;  /* 0x7ff00000b9197812 */ /* 0x000fe400078ec0ff */
[----:B------:R-:W-:Y:S02]  /*fa90*/  MOV R24, RZ ;  /* 0x000000ff00187202 */ /* 0x000fe40000000f00 */
[CC--:B------:R-:W-:Y:S02]  /*faa0*/  ISETP.GE.U32.AND P2, PT, R22.reuse, R25.reuse, PT ;  /* 0x000000191600720c */ /* 0x0c0fe40003f46070 */
[----:B------:R-:W-:Y:S02]  /*fab0*/  VIADDMNMX R22, R22, -R25, 0xb9600000, !PT ;  /* 0xb960000016167446 */ /* 0x000fe40007800919 */
[----:B------:R-:W-:Y:S02]  /*fac0*/  SEL R23, R23, 0x63400000, !P2 ;  /* 0x6340000017177807 */ /* 0x000fe40005000000 */
[----:B------:R-:W-:-:S05]  /*fad0*/  VIMNMX R22, PT, PT, R22, 0x46a00000, PT ;  /* 0x46a0000016167848 */ /* 0x000fca0003fe0100 */
[----:B------:R-:W-:-:S04]  /*fae0*/  IMAD.IADD R23, R22, 0x1, -R23 ;  /* 0x0000000116177824 */ /* 0x000fc800078e0a17 */
[----:B------:R-:W-:-:S06]  /*faf0*/  VIADD R25, R23, 0x7fe00000 ;  /* 0x7fe0000017197836 */ /* 0x000fcc0000000000 */
[----:B------:R-:W-:-:S10]  /*fb00*/  DMUL R206, R210, R24 ;  /* 0x00000018d2ce7228 */ /* 0x000fd40000000000 */
[----:B------:R-:W-:-:S13]  /*fb10*/  FSETP.GTU.AND P2, PT, |R207|, 1.469367938527859385e-39, PT ;  /* 0x00100000cf00780b */ /* 0x000fda0003f4c200 */
[----:B------:R-:W-:Y:S05]  /*fb20*/  @P2 BRA `(.L_x_310) ;  /* 0x0000000000942947 */ /* 0x000fea0003800000 */
[----:B------:R-:W-:Y:S01]  /*fb30*/  DFMA R28, R210, -R192, R28 ;  /* 0x800000c0d21c722b */ /* 0x000fe2000000001c */
[----:B------:R-:W-:-:S09]  /*fb40*/  IMAD.MOV.U32 R24, RZ, RZ, RZ ;  /* 0x000000ffff187224 */ /* 0x000fd200078e00ff */
[C---:B------:R-:W-:Y:S02]  /*fb50*/  FSETP.NEU.AND P2, PT, R29.reuse, RZ, PT ;  /* 0x000000ff1d00720b */ /* 0x040fe40003f4d000 */
[----:B------:R-:W-:-:S04]  /*fb60*/  LOP3.LUT R184, R29, 0x80000000, R185, 0x48, !PT ;  /* 0x800000001db87812 */ /* 0x000fc800078e48b9 */
[----:B------:R-:W-:-:S07]  /*fb70*/  LOP3.LUT R25, R184, R25, RZ, 0xfc, !PT ;  /* 0x00000019b8197212 */ /* 0x000fce00078efcff */
[----:B------:R-:W-:Y:S05]  /*fb80*/  @!P2 BRA `(.L_x_310) ;  /* 0x00000000007ca947 */ /* 0x000fea0003800000 */
[----:B------:R-:W-:Y:S01]  /*fb90*/  IMAD.MOV R27, RZ, RZ, -R23 ;  /* 0x000000ffff1b7224 */ /* 0x000fe200078e0a17 */
[----:B------:R-:W-:Y:S01]  /*fba0*/  DMUL.RP R24, R210, R24 ;  /* 0x00000018d2187228 */ /* 0x000fe20000008000 */
[----:B------:R-:W-:Y:S01]  /*fbb0*/  IMAD.MOV.U32 R26, RZ, RZ, RZ ;  /* 0x000000ffff1a7224 */ /* 0x000fe200078e00ff */
[----:B------:R-:W-:-:S05]  /*fbc0*/  IADD3 R23, PT, PT, -R23, -0x43300000, RZ ;  /* 0xbcd0000017177810 */ /* 0x000fca0007ffe1ff */
[----:B------:R-:W-:-:S03]  /*fbd0*/  DFMA R210, R206, -R26, R210 ;  /* 0x8000001aced2722b */ /* 0x000fc600000000d2 */
[----:B------:R-:W-:-:S07]  /*fbe0*/  LOP3.LUT R25, R25, R184, RZ, 0x3c, !PT ;  /* 0x000000b819197212 */ /* 0x000fce00078e3cff */
[----:B------:R-:W-:-:S04]  /*fbf0*/  FSETP.NEU.AND P2, PT, |R211|, R23, PT ;  /* 0x00000017d300720b */ /* 0x000fc80003f4d200 */
[----:B------:R-:W-:Y:S02]  /*fc00*/  FSEL R206, R24, R206, !P2 ;  /* 0x000000ce18ce7208 */ /* 0x000fe40005000000 */
[----:B------:R-:W-:Y:S01]  /*fc10*/  FSEL R207, R25, R207, !P2 ;  /* 0x000000cf19cf7208 */ /* 0x000fe20005000000 */
[----:B------:R-:W-:Y:S06]  /*fc20*/  BRA `(.L_x_310) ;  /* 0x0000000000547947 */ /* 0x000fec0003800000 */
.L_x_309:
[----:B------:R-:W-:-:S14]  /*fc30*/  DSETP.NAN.AND P2, PT, R196, R196, PT ;  /* 0x000000c4c400722a */ /* 0x000fdc0003f48000 */
[----:B------:R-:W-:Y:S05]  /*fc40*/  @P2 BRA `(.L_x_311) ;  /* 0x0000000000442947 */ /* 0x000fea0003800000 */
[----:B------:R-:W-:-:S14]  /*fc50*/  DSETP.NAN.AND P2, PT, R184, R184, PT ;  /* 0x000000b8b800722a */ /* 0x000fdc0003f48000 */
[----:B------:R-:W-:Y:S05]  /*fc60*/  @P2 BRA `(.L_x_312) ;  /* 0x0000000000302947 */ /* 0x000fea0003800000 */
[----:B------:R-:W-:Y:S01]  /*fc70*/  ISETP.NE.AND P2, PT, R24, R27, PT ;  /* 0x0000001b1800720c */ /* 0x000fe20003f45270 */
[----:B------:R-:W-:Y:S01]  /*fc80*/  IMAD.MOV.U32 R207, RZ, RZ, -0x80000 ;  /* 0xfff80000ffcf7424 */ /* 0x000fe200078e00ff */
[----:B------:R-:W-:-:S11]  /*fc90*/  MOV R206, 0x0 ;  /* 0x0000000000ce7802 */ /* 0x000fd60000000f00 */
[----:B------:R-:W-:Y:S05]  /*fca0*/  @!P2 BRA `(.L_x_310) ;  /* 0x000000000034a947 */ /* 0x000fea0003800000 */
[----:B------:R-:W-:Y:S02]  /*fcb0*/  ISETP.NE.AND P2, PT, R24, 0x7ff00000, PT ;  /* 0x7ff000001800780c */ /* 0x000fe40003f45270 */
[----:B------:R-:W-:Y:S02]  /*fcc0*/  LOP3.LUT R207, R197, 0x80000000, R185, 0x48, !PT ;  /* 0x80000000c5cf7812 */ /* 0x000fe400078e48b9 */
[----:B------:R-:W-:-:S13]  /*fcd0*/  ISETP.EQ.OR P2, PT, R27, RZ, !P2 ;  /* 0x000000ff1b00720c */ /* 0x000fda0005742670 */
[----:B------:R-:W-:Y:S01]  /*fce0*/  @P2 LOP3.LUT R22, R207, 0x7ff00000, RZ, 0xfc, !PT ;  /* 0x7ff00000cf162812 */ /* 0x000fe200078efcff */
[----:B------:R-:W-:Y:S02]  /*fcf0*/  @!P2 IMAD.MOV.U32 R206, RZ, RZ, RZ ;  /* 0x000000ffffcea224 */ /* 0x000fe400078e00ff */
[----:B------:R-:W-:Y:S01]  /*fd00*/  @P2 IMAD.MOV.U32 R206, RZ, RZ, RZ ;  /* 0x000000ffffce2224 */ /* 0x000fe200078e00ff */
[----:B------:R-:W-:Y:S01]  /*fd10*/  @P2 MOV R207, R22 ;  /* 0x0000001600cf2202 */ /* 0x000fe20000000f00 */
[----:B------:R-:W-:Y:S06]  /*fd20*/  BRA `(.L_x_310) ;  /* 0x0000000000147947 */ /* 0x000fec0003800000 */
.L_x_312:
[----:B------:R-:W-:Y:S01]  /*fd30*/  LOP3.LUT R207, R185, 0x80000, RZ, 0xfc, !PT ;  /* 0x00080000b9cf7812 */ /* 0x000fe200078efcff */
[----:B------:R-:W-:Y:S01]  /*fd40*/  IMAD.MOV.U32 R206, RZ, RZ, R184 ;  /* 0x000000ffffce7224 */ /* 0x000fe200078e00b8 */
[----:B------:R-:W-:Y:S06]  /*fd50*/  BRA `(.L_x_310) ;  /* 0x0000000000087947 */ /* 0x000fec0003800000 */
.L_x_311:
[----:B------:R-:W-:Y:S01]  /*fd60*/  LOP3.LUT R207, R197, 0x80000, RZ, 0xfc, !PT ;  /* 0x00080000c5cf7812 */ /* 0x000fe200078efcff */
[----:B------:R-:W-:-:S07]  /*fd70*/  IMAD.MOV.U32 R206, RZ, RZ, R196 ;  /* 0x000000ffffce7224 */ /* 0x000fce00078e00c4 */
.L_x_310:
[----:B------:R-:W-:Y:S05]  /*fd80*/  BSYNC.RECONVERGENT B0 ;  /* 0x0000000000007941 */ /* 0x000fea0003800200 */
.L_x_308:
[----:B------:R-:W-:Y:S02]  /*fd90*/  HFMA2 R23, -RZ, RZ, 0, 0 ;  /* 0x00000000ff177431 */ /* 0x000fe400000001ff */
[----:B------:R-:W-:-:S04]  /*fda0*/  IMAD.MOV.U32 R22, RZ, RZ, R20 ;  /* 0x000000ffff167224 */ /* 0x000fc800078e0014 */
[----:B------:R-:W-:Y:S05]  /*fdb0*/  RET.REL.NODEC R22 `(_Z12kernelPPNEWPPdddddddPKdS1_S1_S1_S1_S1_iS1_S1_S1_PKiS1_S1_) ;  /* 0xffffff0016907950 */ /* 0x000fea0003c3ffff */
        .weak           $__internal_2_$__cuda_sm20_dsqrt_rn_f64_mediumpath_v1
        .type           $__internal_2_$__cuda_sm20_dsqrt_rn_f64_mediumpath_v1,@function
        .size           $__internal_2_$__cuda_sm20_dsqrt_rn_f64_mediumpath_v1,($_Z12kernelPPNEWPPdddddddPKdS1_S1_S1_S1_S1_iS1_S1_S1_PKiS1_S1_$__internal_accurate_pow - $__internal_2_$__cuda_sm20_dsqrt_rn_f64_mediumpath_v1)
$__internal_2_$__cuda_sm20_dsqrt_rn_f64_mediumpath_v1:
[----:B------:R-:W-:Y:S01]  /*fdc0*/  ISETP.GE.U32.AND P0, PT, R2, -0x3400000, PT ;  /* 0xfcc000000200780c */ /* 0x000fe20003f06070 */
[----:B------:R-:W-:Y:S01]  /*fdd0*/  BSSY.RECONVERGENT B1, `(.L_x_313) ;  /* 0x0000026000017945 */ /* 0x000fe20003800200 */
[----:B------:R-:W-:Y:S02]  /*fde0*/  IMAD.MOV.U32 R7, RZ, RZ, R5 ;  /* 0x000000ffff077224 */ /* 0x000fe400078e0005 */
[----:B------:R-:W-:Y:S02]  /*fdf0*/  IMAD.MOV.U32 R4, RZ, RZ, R48 ;  /* 0x000000ffff047224 */ /* 0x000fe400078e0030 */
[----:B------:R-:W-:-:S07]  /*fe00*/  IMAD.MOV.U32 R5, RZ, RZ, R49 ;  /* 0x000000ffff057224 */ /* 0x000fce00078e0031 */
[----:B------:R-:W-:Y:S05]  /*fe10*/  @!P0 BRA `(.L_x_314) ;  /* 0x0000000000208947 */ /* 0x000fea0003800000 */
[----:B------:R-:W-:-:S10]  /*fe20*/  DFMA.RM R2, R22, R6, R8 ;  /* 0x000000061602722b */ /* 0x000fd40000004008 */
[----:B------:R-:W-:-:S04]  /*fe30*/  IADD3 R6, P0, PT, R2, 0x1, RZ ;  /* 0x0000000102067810 */ /* 0x000fc80007f1e0ff */
[----:B------:R-:W-:-:S06]  /*fe40*/  IADD3.X R7, PT, PT, RZ, R3, RZ, P0, !PT ;  /* 0x00000003ff077210 */ /* 0x000fcc00007fe4ff */
[----:B------:R-:W-:-:S08]  /*fe50*/  DFMA.RP R4, -R2, R6, R4 ;  /* 0x000000060204722b */ /* 0x000fd00000008104 */
[----:B------:R-:W-:-:S06]  /*fe60*/  DSETP.GT.AND P0, PT, R4, RZ, PT ;  /* 0x000000ff0400722a */ /* 0x000fcc0003f04000 */
[----:B------:R-:W-:Y:S02]  /*fe70*/  FSEL R2, R6, R2, P0 ;  /* 0x0000000206027208 */ /* 0x000fe40000000000 */
[----:B------:R-:W-:Y:S01]  /*fe80*/  FSEL R3, R7, R3, P0 ;  /* 0x0000000307037208 */ /* 0x000fe20000000000 */
[----:B------:R-:W-:Y:S06]  /*fe90*/  BRA `(.L_x_315) ;  /* 0x0000000000647947 */ /* 0x000fec0003800000 */
.L_x_314:
[----:B------:R-:W-:-:S14]  /*fea0*/  DSETP.NE.AND P0, PT, R4, RZ, PT ;  /* 0x000000ff0400722a */ /* 0x000fdc0003f05000 */
[----:B------:R-:W-:Y:S05]  /*feb0*/  @!P0 BRA `(.L_x_316) ;  /* 0x0000000000588947 */ /* 0x000fea0003800000 */
[----:B------:R-:W-:-:S13]  /*fec0*/  ISETP.GE.AND P0, PT, R5, RZ, PT ;  /* 0x000000ff0500720c */ /* 0x000fda0003f06270 */
[----:B------:R-:W-:Y:S02]  /*fed0*/  @!P0 IMAD.MOV.U32 R2, RZ, RZ, 0x0 ;  /* 0x00000000ff028424 */ /* 0x000fe400078e00ff */
[----:B------:R-:W-:Y:S01]  /*fee0*/  @!P0 IMAD.MOV.U32 R3, RZ, RZ, -0x80000 ;  /* 0xfff80000ff038424 */ /* 0x000fe200078e00ff */
[----:B------:R-:W-:Y:S06]  /*fef0*/  @!P0 BRA `(.L_x_315) ;  /* 0x00000000004c8947 */ /* 0x000fec0003800000 */
[----:B------:R-:W-:-:S13]  /*ff00*/  ISETP.GT.AND P0, PT, R5, 0x7fefffff, PT ;  /* 0x7fefffff0500780c */ /* 0x000fda0003f04270 */
[----:B------:R-:W-:Y:S05]  /*ff10*/  @P0 BRA `(.L_x_316) ;  /* 0x0000000000400947 */ /* 0x000fea0003800000 */
[----:B------:R-:W-:Y:S01]  /*ff20*/  DMUL R2, R4, 8.11296384146066816958e+31 ;  /* 0x4690000004027828 */ /* 0x000fe20000000000 */
[----:B------:R-:W-:Y:S01]  /*ff30*/  MOV R8, 0x0 ;  /* 0x0000000000087802 */ /* 0x000fe20000000f00 */
[----:B------:R-:W-:Y:S02]  /*ff40*/  IMAD.MOV.U32 R4, RZ, RZ, RZ ;  /* 0x000000ffff047224 */ /* 0x000fe400078e00ff */
[----:B------:R-:W-:Y:S02]  /*ff50*/  IMAD.MOV.U32 R9, RZ, RZ, 0x3fd80000 ;  /* 0x3fd80000ff097424 */ /* 0x000fe400078e00ff */
[----:B------:R-:W0:Y:S02]  /*ff60*/  MUFU.RSQ64H R5, R3 ;  /* 0x0000000300057308 */ /* 0x000e240000001c00 */
[----:B0-----:R-:W-:-:S08]  /*ff70*/  DMUL R6, R4, R4 ;  /* 0x0000000404067228 */ /* 0x001fd00000000000 */
[----:B------:R-:W-:-:S08]  /*ff80*/  DFMA R6, R2, -R6, 1 ;  /* 0x3ff000000206742b */ /* 0x000fd00000000806 */
[----:B------:R-:W-:Y:S02]  /*ff90*/  DFMA R8, R6, R8, 0.5 ;  /* 0x3fe000000608742b */ /* 0x000fe40000000008 */
[----:B------:R-:W-:-:S08]  /*ffa0*/  DMUL R6, R4, R6 ;  /* 0x0000000604067228 */ /* 0x000fd00000000000 */
[----:B------:R-:W-:-:S08]  /*ffb0*/  DFMA R6, R8, R6, R4 ;  /* 0x000000060806722b */ /* 0x000fd00000000004 */
[----:B------:R-:W-:Y:S02]  /*ffc0*/  DMUL R4, R2, R6 ;  /* 0x0000000602047228 */ /* 0x000fe40000000000 */
[----:B------:R-:W-:-:S06]  /*ffd0*/  VIADD R7, R7, 0xfff00000 ;  /* 0xfff0000007077836 */ /* 0x000fcc0000000000 */
[----:B------:R-:W-:-:S08]  /*ffe0*/  DFMA R8, R4, -R4, R2 ;  /* 0x800000040408722b */ /* 0x000fd00000000002 */
[----:B------:R-:W-:-:S10]  /*fff0*/  DFMA R2, R6, R8, R4 ;  /* 0x000000080602722b */ /* 0x000fd40000000004 */
[----:B------:R-:W-:Y:S01]  /*10000*/  VIADD R3, R3, 0xfcb00000 ;  /* 0xfcb0000003037836 */ /* 0x000fe20000000000 */
[----:B------:R-:W-:Y:S06]  /*10010*/  BRA `(.L_x_315) ;  /* 0x0000000000047947 */ /* 0x000fec0003800000 */
.L_x_316:
[----:B------:R-:W-:-:S11]  /*10020*/  DADD R2, R4, R4 ;  /* 0x0000000004027229 */ /* 0x000fd60000000004 */
.L_x_315:
[----:B------:R-:W-:Y:S05]  /*10030*/  BSYNC.RECONVERGENT B1 ;  /* 0x0000000000017941 */ /* 0x000fea0003800200 */
.L_x_313:
[----:B------:R-:W-:Y:S01]  /*10040*/  MOV R38, R2 ;  /* 0x0000000200267202 */ /* 0x000fe20000000f00 */
[----:B------:R-:W-:Y:S02]  /*10050*/  IMAD.MOV.U32 R39, RZ, RZ, R3 ;  /* 0x000000ffff277224 */ /* 0x000fe400078e0003 */
[----:B------:R-:W-:Y:S02]  /*10060*/  IMAD.MOV.U32 R2, RZ, RZ, R20 ;  /* 0x000000ffff027224 */ /* 0x000fe400078e0014 */
[----:B------:R-:W-:-:S04]  /*10070*/  IMAD.MOV.U32 R3, RZ, RZ, 0x0 ;  /* 0x00000000ff037424 */ /* 0x000fc800078e00ff */
[----:B------:R-:W-:Y:S05]  /*10080*/  RET.REL.NODEC R2 `(_Z12kernelPPNEWPPdddddddPKdS1_S1_S1_S1_S1_iS1_S1_S1_PKiS1_S1_) ;  /* 0xfffffefc02dc7950 */ /* 0x000fea0003c3ffff */
        .type           $_Z12kernelPPNEWPPdddddddPKdS1_S1_S1_S1_S1_iS1_S1_S1_PKiS1_S1_$__internal_accurate_pow,@function
        .size           $_Z12kernelPPNEWPPdddddddPKdS1_S1_S1_S1_S1_iS1_S1_S1_PKiS1_S1_$__internal_accurate_pow,(.L_x_322 - $_Z12kernelPPNEWPPdddddddPKdS1_S1_S1_S1_S1_iS1_S1_S1_PKiS1_S1_$__internal_accurate_pow)
$_Z12kernelPPNEWPPdddddddPKdS1_S1_S1_S1_S1_iS1_S1_S1_PKiS1_S1_$__internal_accurate_pow:
[----:B------:R-:W-:Y:S01]  /*10090*/  ISETP.GT.U32.AND P2, PT, R23, 0xfffff, PT ;  /* 0x000fffff1700780c */ /* 0x000fe20003f44070 */
[----:B------:R-:W-:Y:S01]  /*100a0*/  IMAD.MOV.U32 R50, RZ, RZ, RZ ;  /* 0x000000ffff327224 */ /* 0x000fe200078e00ff */
[----:B------:R-:W-:Y:S01]  /*100b0*/  MOV R22, R25 ;  /* 0x0000001900167202 */ /* 0x000fe20000000f00 */
[----:B------:R-:W-:Y:S01]  /*100c0*/  IMAD.MOV.U32 R54, RZ, RZ, 0x41ad3b5a ;  /* 0x41ad3b5aff367424 */ /* 0x000fe200078e00ff */
[----:B------:R-:W-:Y:S01]  /*100d0*/  SHF.R.U32.HI R26, RZ, 0x14, R23 ;  /* 0x00000014ff1a7819 */ /* 0x000fe20000011617 */
[----:B------:R-:W-:Y:S01]  /*100e0*/  IMAD.MOV.U32 R55, RZ, RZ, 0x3ed0f5d2 ;  /* 0x3ed0f5d2ff377424 */ /* 0x000fe200078e00ff */
[----:B------:R-:W-:Y:S01]  /*100f0*/  UMOV UR34, 0x7d2cafe2 ;  /* 0x7d2cafe200227882 */ /* 0x000fe20000000000 */
[----:B------:R-:W-:Y:S01]  /*10100*/  UMOV UR35, 0x3eb0f5ff ;  /* 0x3eb0f5ff00237882 */ /* 0x000fe20000000000 */
[----:B------:R-:W-:Y:S01]  /*10110*/  UMOV UR36, 0xfefa39ef ;  /* 0xfefa39ef00247882 */ /* 0x000fe20000000000 */
[----:B------:R-:W-:Y:S01]  /*10120*/  UMOV UR37, 0x3fe62e42 ;  /* 0x3fe62e4200257882 */ /* 0x000fe20000000000 */
[----:B------:R-:W-:Y:S01]  /*10130*/  ULOP3.LUT UR7, UR9, 0xff0fffff, URZ, 0xc0, !UPT ;  /* 0xff0fffff09077892 */ /* 0x000fe2000f8ec0ff */
[----:B------:R-:W-:-:S02]  /*10140*/  UMOV UR8, UR4 ;  /* 0x0000000400087c82 */ /* 0x000fc40008000000 */
[----:B------:R-:W-:Y:S01]  /*10150*/  @!P2 DMUL R28, R22, 1.80143985094819840000e+16 ;  /* 0x43500000161ca828 */ /* 0x000fe20000000000 */
[----:B------:R-:W-:-:S09]  /*10160*/  IMAD.MOV.U32 R22, RZ, RZ, R23 ;  /* 0x000000ffff167224 */ /* 0x000fd200078e0017 */
[----:B------:R-:W-:Y:S01]  /*10170*/  @!P2 IMAD.MOV.U32 R22, RZ, RZ, R29 ;  /* 0x000000ffff16a224 */ /* 0x000fe200078e001d */
[----:B------:R-:W-:Y:S01]  /*10180*/  @!P2 LEA.HI R26, R29, 0xffffffca, RZ, 0xc ;  /* 0xffffffca1d1aa811 */ /* 0x000fe200078f60ff */
[----:B------:R-:W-:-:S03]  /*10190*/  @!P2 IMAD.MOV.U32 R25, RZ, RZ, R28 ;  /* 0x000000ffff19a224 */ /* 0x000fc600078e001c */
[----:B------:R-:W-:Y:S02]  /*101a0*/  LOP3.LUT R22, R22, 0x800fffff, RZ, 0xc0, !PT ;  /* 0x800fffff16167812 */ /* 0x000fe400078ec0ff */
[----:B------:R-:W-:Y:S02]  /*101b0*/  IADD3 R24, PT, PT, R26, -0x3ff, RZ ;  /* 0xfffffc011a187810 */ /* 0x000fe40007ffe0ff */
[----:B------:R-:W-:Y:S01]  /*101c0*/  LOP3.LUT R23, R22, 0x3ff00000, RZ, 0xfc, !PT ;  /* 0x3ff0000016177812 */ /* 0x000fe200078efcff */
[----:B------:R-:W-:-:S03]  /*101d0*/  IMAD.MOV.U32 R22, RZ, RZ, R25 ;  /* 0x000000ffff167224 */ /* 0x000fc600078e0019 */
[----:B------:R-:W-:-:S13]  /*101e0*/  ISETP.GE.U32.AND P2, PT, R23, 0x3ff6a09f, PT ;  /* 0x3ff6a09f1700780c */ /* 0x000fda0003f46070 */
[----:B------:R-:W-:Y:S02]  /*101f0*/  @P2 VIADD R25, R23, 0xfff00000 ;  /* 0xfff0000017192836 */ /* 0x000fe40000000000 */
[----:B------:R-:W-:-:S03]  /*10200*/  @P2 VIADD R24, R26, 0xfffffc02 ;  /* 0xfffffc021a182836 */ /* 0x000fc60000000000 */
[----:B------:R-:W-:Y:S01]  /*10210*/  @P2 MOV R23, R25 ;  /* 0x0000001900172202 */ /* 0x000fe20000000f00 */
[----:B------:R-:W-:Y:S01]  /*10220*/  IMAD.MOV.U32 R25, RZ, RZ, 0x43300000 ;  /* 0x43300000ff197424 */ /* 0x000fe200078e00ff */
[----:B------:R-:W-:-:S04]  /*10230*/  LOP3.LUT R24, R24, 0x80000000, RZ, 0x3c, !PT ;  /* 0x8000000018187812 */ /* 0x000fc800078e3cff */
[----:B------:R-:W-:-:S06]  /*10240*/  DADD R28, R22, 1 ;  /* 0x3ff00000161c7429 */ /* 0x000fcc0000000000 */
[----:B------:R-:W0:Y:S02]  /*10250*/  MUFU.RCP64H R51, R29 ;  /* 0x0000001d00337308 */ /* 0x000e240000001800 */
[----:B0-----:R-:W-:-:S08]  /*10260*/  DFMA R26, -R28, R50, 1 ;  /* 0x3ff000001c1a742b */ /* 0x001fd00000000132 */
[----:B------:R-:W-:Y:S02]  /*10270*/  DFMA R52, R26, R26, R26 ;  /* 0x0000001a1a34722b */ /* 0x000fe4000000001a */
[----:B------:R-:W-:-:S06]  /*10280*/  DADD R26, R22, -1 ;  /* 0xbff00000161a7429 */ /* 0x000fcc0000000000 */
[----:B------:R-:W-:-:S08]  /*10290*/  DFMA R52, R50, R52, R50 ;  /* 0x000000343234722b */ /* 0x000fd00000000032 */
[----:B------:R-:W-:-:S08]  /*102a0*/  DMUL R22, R26, R52 ;  /* 0x000000341a167228 */ /* 0x000fd00000000000 */
[----:B------:R-:W-:-:S08]  /*102b0*/  DFMA R22, R26, R52, R22 ;  /* 0x000000341a16722b */ /* 0x000fd00000000016 */
[CC--:B------:R-:W-:Y:S02]  /*102c0*/  DMUL R50, R22.reuse, R22.reuse ;  /* 0x0000001616327228 */ /* 0x0c0fe40000000000 */
[----:B------:R-:W-:-:S06]  /*102d0*/  DMUL R60, R22, R22 ;  /* 0x00000016163c7228 */ /* 0x000fcc0000000000 */
[----:B------:R-:W-:Y:S01]  /*102e0*/  DFMA R28, R50, UR34, R54 ;  /* 0x00000022321c7c2b */ /* 0x000fe20008000036 */
[----:B------:R-:W-:Y:S01]  /*102f0*/  UMOV UR34, 0x75488a3f ;  /* 0x75488a3f00227882 */ /* 0x000fe20000000000 */
[----:B------:R-:W-:Y:S01]  /*10300*/  UMOV UR35, 0x3ef3b20a ;  /* 0x3ef3b20a00237882 */ /* 0x000fe20000000000 */
[----:B------:R-:W-:Y:S02]  /*10310*/  DADD R54, R26, -R22 ;  /* 0x000000001a367229 */ /* 0x000fe40000000816 */
[----:B------:R-:W-:-:S03]  /*10320*/  DMUL R64, R22, R60 ;  /* 0x0000003c16407228 */ /* 0x000fc60000000000 */
[----:B------:R-:W-:Y:S01]  /*10330*/  DFMA R28, R50, R28, UR34 ;  /* 0x00000022321c7e2b */ /* 0x000fe2000800001c */
[----:B------:R-:W-:Y:S01]  /*10340*/  UMOV UR34, 0xe4faecd5 ;  /* 0xe4faecd500227882 */ /* 0x000fe20000000000 */
[----:B------:R-:W-:Y:S01]  /*10350*/  UMOV UR35, 0x3f1745cd ;  /* 0x3f1745cd00237882 */ /* 0x000fe20000000000 */
[----:B------:R-:W-:-:S05]  /*10360*/  DADD R54, R54, R54 ;  /* 0x0000000036367229 */ /* 0x000fca0000000036 */
[----:B------:R-:W-:Y:S01]  /*10370*/  DFMA R28, R50, R28, UR34 ;  /* 0x00000022321c7e2b */ /* 0x000fe2000800001c */
[----:B------:R-:W-:Y:S01]  /*10380*/  UMOV UR34, 0x258a578b ;  /* 0x258a578b00227882 */ /* 0x000fe20000000000 */
[----:B------:R-:W-:Y:S01]  /*10390*/  UMOV UR35, 0x3f3c71c7 ;  /* 0x3f3c71c700237882 */ /* 0x000fe20000000000 */
[----:B------:R-:W-:-:S05]  /*103a0*/  DFMA R54, R26, -R22, R54 ;  /* 0x800000161a36722b */ /* 0x000fca0000000036 */
[----:B------:R-:W-:Y:S01]  /*103b0*/  DFMA R28, R50, R28, UR34 ;  /* 0x00000022321c7e2b */ /* 0x000fe2000800001c */
[----:B------:R-:W-:Y:S01]  /*103c0*/  UMOV UR34, 0x9242b910 ;  /* 0x9242b91000227882 */ /* 0x000fe20000000000 */
[----:B------:R-:W-:Y:S01]  /*103d0*/  UMOV UR35, 0x3f624924 ;  /* 0x3f62492400237882 */ /* 0x000fe20000000000 */
[----:B------:R-:W-:Y:S02]  /*103e0*/  DMUL R54, R52, R54 ;  /* 0x0000003634367228 */ /* 0x000fe40000000000 */
[----:B------:R-:W-:-:S03]  /*103f0*/  DFMA R52, R22, R60, -R64 ;  /* 0x0000003c1634722b */ /* 0x000fc60000000840 */
[----:B------:R-:W-:Y:S01]  /*10400*/  DFMA R28, R50, R28, UR34 ;  /* 0x00000022321c7e2b */ /* 0x000fe2000800001c */
[----:B------:R-:W-:Y:S01]  /*10410*/  UMOV UR34, 0x99999dfb ;  /* 0x99999dfb00227882 */ /* 0x000fe20000000000 */
[----:B------:R-:W-:-:S03]  /*10420*/  UMOV UR35, 0x3f899999 ;  /* 0x3f89999900237882 */ /* 0x000fc60000000000 */
[----:B------:R-:W-:-:S03]  /*10430*/  DFMA R52, R54, R60, R52 ;  /* 0x0000003c3634722b */ /* 0x000fc60000000034 */
[----:B------:R-:W-:Y:S01]  /*10440*/  DFMA R28, R50, R28, UR34 ;  /* 0x00000022321c7e2b */ /* 0x000fe2000800001c */
[----:B------:R-:W-:Y:S01]  /*10450*/  UMOV UR34, 0x55555555 ;  /* 0x5555555500227882 */ /* 0x000fe20000000000 */
[----:B------:R-:W-:-:S06]  /*10460*/  UMOV UR35, 0x3fb55555 ;  /* 0x3fb5555500237882 */ /* 0x000fcc0000000000 */
[----:B------:R-:W-:-:S08]  /*10470*/  DFMA R56, R50, R28, UR34 ;  /* 0x0000002232387e2b */ /* 0x000fd0000800001c */
[----:B------:R-:W-:Y:S01]  /*10480*/  DADD R58, -R56, UR34 ;  /* 0x00000022383a7e29 */ /* 0x000fe20008000100 */
[----:B------:R-:W-:Y:S01]  /*10490*/  UMOV UR34, 0xb9e7b0 ;  /* 0x00b9e7b000227882 */ /* 0x000fe20000000000 */
[----:B------:R-:W-:-:S06]  /*104a0*/  UMOV UR35, 0x3c46a4cb ;  /* 0x3c46a4cb00237882 */ /* 0x000fcc0000000000 */
[----:B------:R-:W-:Y:S02]  /*104b0*/  DFMA R58, R50, R28, R58 ;  /* 0x0000001c323a722b */ /* 0x000fe4000000003a */
[----:B------:R-:W-:Y:S01]  /*104c0*/  DFMA R28, R22, R22, -R60 ;  /* 0x00000016161c722b */ /* 0x000fe2000000083c */
[----:B------:R-:W-:Y:S01]  /*104d0*/  IADD3 R51, PT, PT, R55, 0x100000, RZ ;  /* 0x0010000037337810 */ /* 0x000fe20007ffe0ff */
[----:B------:R-:W-:-:S04]  /*104e0*/  IMAD.MOV.U32 R50, RZ, RZ, R54 ;  /* 0x000000ffff327224 */ /* 0x000fc800078e0036 */
[----:B------:R-:W-:Y:S01]  /*104f0*/  DADD R58, R58, -UR34 ;  /* 0x800000223a3a7e29 */ /* 0x000fe20008000000 */
[----:B------:R-:W-:Y:S01]  /*10500*/  UMOV UR34, 0x80000000 ;  /* 0x8000000000227882 */ /* 0x000fe20000000000 */
[----:B------:R-:W-:Y:S01]  /*10510*/  DFMA R28, R22, R50, R28 ;  /* 0x00000032161c722b */ /* 0x000fe2000000001c */
[----:B------:R-:W-:-:S05]  /*10520*/  UMOV UR35, 0x43300000 ;  /* 0x4330000000237882 */ /* 0x000fca0000000000 */
[----:B------:R-:W-:Y:S02]  /*10530*/  DADD R26, R56, R58 ;  /* 0x00000000381a7229 */ /* 0x000fe4000000003a */
[----:B------:R-:W-:-:S06]  /*10540*/  DFMA R28, R22, R28, R52 ;  /* 0x0000001c161c722b */ /* 0x000fcc0000000034 */
[----:B------:R-:W-:Y:S02]  /*10550*/  DMUL R50, R26, R64 ;  /* 0x000000401a327228 */ /* 0x000fe40000000000 */
[----:B------:R-:W-:-:S06]  /*10560*/  DADD R56, R56, -R26 ;  /* 0x0000000038387229 */ /* 0x000fcc000000081a */
[----:B------:R-:W-:Y:S02]  /*10570*/  DFMA R52, R26, R64, -R50 ;  /* 0x000000401a34722b */ /* 0x000fe40000000832 */
[----:B------:R-:W-:-:S06]  /*10580*/  DADD R56, R58, R56 ;  /* 0x000000003a387229 */ /* 0x000fcc0000000038 */
[----:B------:R-:W-:-:S08]  /*10590*/  DFMA R28, R26, R28, R52 ;  /* 0x0000001c1a1c722b */ /* 0x000fd00000000034 */
[----:B------:R-:W-:-:S08]  /*105a0*/  DFMA R28, R56, R64, R28 ;  /* 0x00000040381c722b */ /* 0x000fd0000000001c */
[----:B------:R-:W-:-:S08]  /*105b0*/  DADD R26, R50, R28 ;  /* 0x00000000321a7229 */ /* 0x000fd0000000001c */
[--C-:B------:R-:W-:Y:S02]  /*105c0*/  DADD R52, R22, R26.reuse ;  /* 0x0000000016347229 */ /* 0x100fe4000000001a */
[----:B------:R-:W-:-:S06]  /*105d0*/  DADD R50, R50, -R26 ;  /* 0x0000000032327229 */ /* 0x000fcc000000081a */
[----:B------:R-:W-:Y:S02]  /*105e0*/  DADD R22, R22, -R52 ;  /* 0x0000000016167229 */ /* 0x000fe40000000834 */
[----:B------:R-:W-:-:S06]  /*105f0*/  DADD R50, R28, R50 ;  /* 0x000000001c327229 */ /* 0x000fcc0000000032 */
[----:B------:R-:W-:Y:S02]  /*10600*/  DADD R22, R26, R22 ;  /* 0x000000001a167229 */ /* 0x000fe40000000016 */
[----:B------:R-:W-:Y:S01]  /*10610*/  DADD R26, R24, -UR34 ;  /* 0x80000022181a7e29 */ /* 0x000fe20008000000 */
[----:B------:R-:W-:Y:S01]  /*10620*/  UMOV UR34, 0xfefa39ef ;  /* 0xfefa39ef00227882 */ /* 0x000fe20000000000 */
[----:B------:R-:W-:-:S04]  /*10630*/  UMOV UR35, 0x3fe62e42 ;  /* 0x3fe62e4200237882 */ /* 0x000fc80000000000 */
[----:B------:R-:W-:-:S08]  /*10640*/  DADD R22, R50, R22 ;  /* 0x0000000032167229 */ /* 0x000fd00000000016 */
[----:B------:R-:W-:-:S08]  /*10650*/  DADD R22, R54, R22 ;  /* 0x0000000036167229 */ /* 0x000fd00000000016 */
[----:B------:R-:W-:-:S08]  /*10660*/  DADD R24, R52, R22 ;  /* 0x0000000034187229 */ /* 0x000fd00000000016 */
[--C-:B------:R-:W-:Y:S01]  /*10670*/  DFMA R28, R26, UR34, R24.reuse ;  /* 0x000000221a1c7c2b */ /* 0x100fe20008000018 */
[----:B------:R-:W-:Y:S01]  /*10680*/  UMOV UR34, 0x3b39803f ;  /* 0x3b39803f00227882 */ /* 0x000fe20000000000 */
[----:B------:R-:W-:Y:S01]  /*10690*/  DADD R52, R52, -R24 ;  /* 0x0000000034347229 */ /* 0x000fe20000000818 */
[----:B------:R-:W-:-:S05]  /*106a0*/  UMOV UR35, 0x3c7abc9e ;  /* 0x3c7abc9e00237882 */ /* 0x000fca0000000000 */
[----:B------:R-:W-:Y:S02]  /*106b0*/  DFMA R50, R26, -UR36, R28 ;  /* 0x800000241a327c2b */ /* 0x000fe4000800001c */
[----:B------:R-:W-:-:S06]  /*106c0*/  DADD R52, R22, R52 ;  /* 0x0000000016347229 */ /* 0x000fcc0000000034 */
[----:B------:R-:W-:-:S08]  /*106d0*/  DADD R50, -R24, R50 ;  /* 0x0000000018327229 */ /* 0x000fd00000000132 */
[----:B------:R-:W-:-:S08]  /*106e0*/  DADD R50, R52, -R50 ;  /* 0x0000000034327229 */ /* 0x000fd00000000832 */
[----:B------:R-:W-:Y:S01]  /*106f0*/  DFMA R50, R26, UR34, R50 ;  /* 0x000000221a327c2b */ /* 0x000fe20008000032 */
[----:B------:R-:W-:Y:S01]  /*10700*/  USHF.L.U32 UR34, UR9, 0x1, URZ ;  /* 0x0000000109227899 */ /* 0x000fe200080006ff */
[----:B------:R-:W-:Y:S01]  /*10710*/  IMAD.MOV.U32 R26, RZ, RZ, 0x652b82fe ;  /* 0x652b82feff1a7424 */ /* 0x000fe200078e00ff */
[----:B------:R-:W-:Y:S02]  /*10720*/  MOV R27, 0x3ff71547 ;  /* 0x3ff71547001b7802 */ /* 0x000fe40000000f00 */
[----:B------:R-:W-:-:S03]  /*10730*/  UISETP.GT.U32.AND UP2, UPT, UR34, -0x2000001, UPT ;  /* 0xfdffffff2200788c */ /* 0x000fc6000bf44070 */
[----:B------:R-:W-:Y:S01]  /*10740*/  DADD R22, R28, R50 ;  /* 0x000000001c167229 */ /* 0x000fe20000000032 */
[----:B------:R-:W-:-:S07]  /*10750*/  USEL UR9, UR7, UR9, UP2 ;  /* 0x0000000907097287 */ /* 0x000fce0009000000 */
[----:B------:R-:W-:Y:S02]  /*10760*/  DADD R28, R28, -R22 ;  /* 0x000000001c1c7229 */ /* 0x000fe40000000816 */
[----:B------:R-:W-:-:S06]  /*10770*/  DMUL R24, R22, UR8 ;  /* 0x0000000816187c28 */ /* 0x000fcc0008000000 */
[----:B------:R-:W-:Y:S02]  /*10780*/  DADD R28, R50, R28 ;  /* 0x00000000321c7229 */ /* 0x000fe4000000001c */
[----:B------:R-:W-:-:S08]  /*10790*/  DFMA R22, R22, UR8, -R24 ;  /* 0x0000000816167c2b */ /* 0x000fd00008000818 */
[----:B------:R-:W-:Y:S01]  /*107a0*/  DFMA R22, R28, UR8, R22 ;  /* 0x000000081c167c2b */ /* 0x000fe20008000016 */
[----:B------:R-:W-:Y:S01]  /*107b0*/  UMOV UR8, 0x3b39803f ;  /* 0x3b39803f00087882 */ /* 0x000fe20000000000 */
[----:B------:R-:W-:-:S06]  /*107c0*/  UMOV UR9, 0x3c7abc9e ;  /* 0x3c7abc9e00097882 */ /* 0x000fcc0000000000 */
[----:B------:R-:W-:-:S08]  /*107d0*/  DADD R50, R24, R22 ;  /* 0x0000000018327229 */ /* 0x000fd00000000016 */
[----:B------:R-:W-:Y:S02]  /*107e0*/  DFMA R52, R50, R26, 6.75539944105574400000e+15 ;  /* 0x433800003234742b */ /* 0x000fe4000000001a */
[----:B------:R-:W-:Y:S01]  /*107f0*/  FSETP.GEU.AND P2, PT, |R51|, 4.1917929649353027344, PT ;  /* 0x4086232b3300780b */ /* 0x000fe20003f4e200 */
[----:B------:R-:W-:-:S05]  /*10800*/  DADD R24, R24, -R50 ;  /* 0x0000000018187229 */ /* 0x000fca0000000832 */
[----:B------:R-:W-:-:S08]  /*10810*/  DADD R26, R52, -6.75539944105574400000e+15 ;  /* 0xc3380000341a7429 */ /* 0x000fd00000000000 */
[----:B------:R-:W-:-:S08]  /*10820*/  DFMA R28, R26, -UR36, R50 ;  /* 0x800000241a1c7c2b */ /* 0x000fd00008000032 */
[----:B------:R-:W-:Y:S01]  /*10830*/  DFMA R28, R26, -UR8, R28 ;  /* 0x800000081a1c7c2b */ /* 0x000fe2000800001c */
[----:B------:R-:W-:Y:S01]  /*10840*/  UMOV UR8, 0x69ce2bdf ;  /* 0x69ce2bdf00087882 */ /* 0x000fe20000000000 */
[----:B------:R-:W-:Y:S01]  /*10850*/  IMAD.MOV.U32 R26, RZ, RZ, -0x35dec16 ;  /* 0xfca213eaff1a7424 */ /* 0x000fe200078e00ff */
[----:B------:R-:W-:Y:S01]  /*10860*/  UMOV UR9, 0x3e5ade15 ;  /* 0x3e5ade1500097882 */ /* 0x000fe20000000000 */
[----:B------:R-:W-:-:S06]  /*10870*/  IMAD.MOV.U32 R27, RZ, RZ, 0x3e928af3 ;  /* 0x3e928af3ff1b7424 */ /* 0x000fcc00078e00ff */
[----:B------:R-:W-:Y:S01]  /*10880*/  DFMA R26, R28, UR8, R26 ;  /* 0x000000081c1a7c2b */ /* 0x000fe2000800001a */
[----:B------:R-:W-:Y:S01]  /*10890*/  UMOV UR8, 0x62401315 ;  /* 0x6240131500087882 */ /* 0x000fe20000000000 */
[----:B------:R-:W-:-:S06]  /*108a0*/  UMOV UR9, 0x3ec71dee ;  /* 0x3ec71dee00097882 */ /* 0x000fcc0000000000 */
[----:B------:R-:W-:Y:S01]  /*108b0*/  DFMA R26, R28, R26, UR8 ;  /* 0x000000081c1a7e2b */ /* 0x000fe2000800001a */
        /* <DEDUP_REMOVED lines=20> */
[----:B------:R-:W-:-:S08]  /*10a00*/  DFMA R26, R28, R26, UR8 ;  /* 0x000000081c1a7e2b */ /* 0x000fd0000800001a */
[----:B------:R-:W-:-:S08]  /*10a10*/  DFMA R26, R28, R26, 1 ;  /* 0x3ff000001c1a742b */ /* 0x000fd0000000001a */
[----:B------:R-:W-:Y:S02]  /*10a20*/  DFMA R54, R28, R26, 1 ;  /* 0x3ff000001c36742b */ /* 0x000fe4000000001a */
[----:B------:R-:W-:-:S08]  /*10a30*/  DADD R28, R22, R24 ;  /* 0x00000000161c7229 */ /* 0x000fd00000000018 */
[----:B------:R-:W-:Y:S01]  /*10a40*/  IMAD R27, R52, 0x100000, R55 ;  /* 0x00100000341b7824 */ /* 0x000fe200078e0237 */
[----:B------:R-:W-:Y:S01]  /*10a50*/  MOV R26, R54 ;  /* 0x00000036001a7202 */ /* 0x000fe20000000f00 */
[----:B------:R-:W-:Y:S06]  /*10a60*/  @!P2 BRA `(.L_x_317) ;  /* 0x000000000034a947 */ /* 0x000fec0003800000 */
[C---:B------:R-:W-:Y:S02]  /*10a70*/  DADD R22, R50.reuse, +INF ;  /* 0x7ff0000032167429 */ /* 0x040fe40000000000 */
[----:B------:R-:W-:-:S08]  /*10a80*/  DSETP.GEU.AND P2, PT, R50, RZ, PT ;  /* 0x000000ff3200722a */ /* 0x000fd00003f4e000 */
[----:B------:R-:W-:Y:S02]  /*10a90*/  FSEL R26, R22, RZ, P2 ;  /* 0x000000ff161a7208 */ /* 0x000fe40001000000 */
[----:B------:R-:W-:Y:S02]  /*10aa0*/  FSEL R27, R23, RZ, P2 ;  /* 0x000000ff171b7208 */ /* 0x000fe40001000000 */
[----:B------:R-:W-:-:S13]  /*10ab0*/  FSETP.GEU.AND P2, PT, |R51|, 4.2275390625, PT ;  /* 0x408748003300780b */ /* 0x000fda0003f4e200 */
[----:B------:R-:W-:-:S04]  /*10ac0*/  @!P2 LEA.HI R22, R52, R52, RZ, 0x1 ;  /* 0x000000343416a211 */ /* 0x000fc800078f08ff */
[----:B------:R-:W-:Y:S01]  /*10ad0*/  @!P2 SHF.R.S32.HI R23, RZ, 0x1, R22 ;  /* 0x00000001ff17a819 */ /* 0x000fe20000011416 */
[----:B------:R-:W-:-:S04]  /*10ae0*/  @!P2 IMAD.MOV.U32 R22, RZ, RZ, R54 ;  /* 0x000000ffff16a224 */ /* 0x000fc800078e0036 */
[----:B------:R-:W-:Y:S02]  /*10af0*/  @!P2 IMAD.IADD R24, R52, 0x1, -R23 ;  /* 0x000000013418a824 */ /* 0x000fe400078e0a17 */
[----:B------:R-:W-:-:S03]  /*10b00*/  @!P2 IMAD R23, R23, 0x100000, R55 ;  /* 0x001000001717a824 */ /* 0x000fc600078e0237 */
[----:B------:R-:W-:Y:S02]  /*10b10*/  @!P2 LEA R25, R24, 0x3ff00000, 0x14 ;  /* 0x3ff000001819a811 */ /* 0x000fe400078ea0ff */
[----:B------:R-:W-:-:S06]  /*10b20*/  @!P2 MOV R24, RZ ;  /* 0x000000ff0018a202 */ /* 0x000fcc0000000f00 */
[----:B------:R-:W-:-:S11]  /*10b30*/  @!P2 DMUL R26, R22, R24 ;  /* 0x00000018161aa228 */ /* 0x000fd60000000000 */
.L_x_317:
[----:B------:R-:W-:Y:S02]  /*10b40*/  DFMA R22, R28, R26, R26 ;  /* 0x0000001a1c16722b */ /* 0x000fe4000000001a */
[----:B------:R-:W-:-:S08]  /*10b50*/  DSETP.NEU.AND P2, PT, |R26|, +INF , PT ;  /* 0x7ff000001a00742a */ /* 0x000fd00003f4d200 */
[----:B------:R-:W-:Y:S01]  /*10b60*/  FSEL R25, R26, R22, !P2 ;  /* 0x000000161a197208 */ /* 0x000fe20005000000 */
[----:B------:R-:W-:Y:S01]  /*10b70*/  IMAD.MOV.U32 R22, RZ, RZ, R20 ;  /* 0x000000ffff167224 */ /* 0x000fe200078e0014 */
[----:B------:R-:W-:Y:S01]  /*10b80*/  FSEL R26, R27, R23, !P2 ;  /* 0x000000171b1a7208 */ /* 0x000fe20005000000 */
[----:B------:R-:W-:-:S04]  /*10b90*/  IMAD.MOV.U32 R23, RZ, RZ, 0x0 ;  /* 0x00000000ff177424 */ /* 0x000fc800078e00ff */
[----:B------:R-:W-:Y:S05]  /*10ba0*/  RET.REL.NODEC R22 `(_Z12kernelPPNEWPPdddddddPKdS1_S1_S1_S1_S1_iS1_S1_S1_PKiS1_S1_) ;  /* 0xfffffef416147950 */ /* 0x000fea0003c3ffff */
.L_x_318:
[----:B------:R-:W-:-:S00]  /*10bb0*/  BRA `(.L_x_318) ;  /* 0xfffffffc00fc7947 */ /* 0x000fc0000383ffff */
[----:B------:R-:W-:-:S00]  /*10bc0*/  NOP ;  /* 0x0000000000007918 */ /* 0x000fc00000000000 */
        /* <DEDUP_REMOVED lines=11> */
.L_x_322:


//--------------------- .nv.shared._Z12kernelPPNEWPPdddddddPKdS1_S1_S1_S1_S1_iS1_S1_S1_PKiS1_S1_ --------------------------
	.section	.nv.shared._Z12kernelPPNEWPPdddddddPKdS1_S1_S1_S1_S1_iS1_S1_S1_PKiS1_S1_,"aw",@nobits
	.sectionflags	@""
	.align	16
	.zero		1024


//--------------------- .nv.shared.reserved.0     --------------------------
	.section	.nv.shared.reserved.0,"aw",@nobits
	.weak		__nv_reservedSMEM_offset_0_alias
	.size		__nv_reservedSMEM_offset_0_alias, 0, 64
	.other		__nv_reservedSMEM_offset_0_alias,@"STO_CUDA_RESERVED_SHARED STV_DEFAULT"
__nv_reservedSMEM_offset_0_alias:
	.zero		0
	.zero		64


//--------------------- .nv.constant0._Z12kernelPPNEWPPdddddddPKdS1_S1_S1_S1_S1_iS1_S1_S1_PKiS1_S1_ --------------------------
	.section	.nv.constant0._Z12kernelPPNEWPPdddddddPKdS1_S1_S1_S1_S1_iS1_S1_S1_PKiS1_S1_,"a",@progbits
	.sectionflags	@""
	.align	4
.nv.constant0._Z12kernelPPNEWPPdddddddPKdS1_S1_S1_S1_S1_iS1_S1_S1_PKiS1_S1_:
	.zero		1056


//--------------------- SYMBOLS --------------------------

	.type		.nv.reservedSmem.offset0,@object
	.size		.nv.reservedSmem.offset0,0x4
	.type		.nv.reservedSmem.cap,@object
	.size		.nv.reservedSmem.cap,0x4
